	.target	sm_100a

	.elftype	@"ET_EXEC"


//--------------------- .note.nv.tkinfo           --------------------------
	.section	.note.nv.tkinfo,"",@"SHT_NOTE"
	.sectionflags	@"SHF_NOTE_NV_TKINFO"
	.tkinfo
        /*0018*/ 	.word	0x00000002
        /*0030*/ 	.string	""
        /*0030*/ 	.string	"ptxas"
        /*0030*/ 	.string	"Cuda compilation tools, release 13.0, V13.0.88"
        /*0030*/ 	.string	"Build cuda_13.0.r13.0/compiler.36424714_0"
        /*0030*/ 	.string	"-arch sm_100a -m 64 "



//--------------------- .note.nv.cuinfo           --------------------------
	.section	.note.nv.cuinfo,"",@"SHT_NOTE"
	.sectionflags	@"SHF_NOTE_NV_CUINFO"
        /*0018*/ 	.short	0x0002
        /*001a*/ 	.short	0x0064
        /*001c*/ 	.short	0x0082
	.zero		2


//--------------------- .nv.info                  --------------------------
	.section	.nv.info,"",@"SHT_CUDA_INFO"
	.align	4


	//----- nvinfo : EIATTR_REGCOUNT
	.align		4
        /*0000*/ 	.byte	0x04, 0x2f
        /*0002*/ 	.short	(.L_19 - .L_18)
	.align		4
.L_18:
        /*0004*/ 	.word	index@(_ZN7cutlass13device_kernelINS_4gemm6kernel13GemmUniversalIN4cute5tupleIJiiiiEEENS1_10collective13CollectiveMmaINS1_35MainloopSm100TmaUmmaWarpSpecializedILi13ELi2ELi4ENS5_IJNS4_1CILi2EEENSA_ILi1EEESC_EEEEENS5_IJNSA_ILi128EEESF_NSA_ILi64EEEEEENS_6half_tENS5_IJlSC_lEEESI_SJ_NS4_8TiledMMAINS4_8MMA_AtomIJNS4_26SM100_MMA_F16BF16_2x1SM_SSISI_SI_fLi128ELi128ELNS4_4UMMA5MajorE0ELSO_0ELNSN_7ScaleInE0ELSP_0EEEEEENS4_6LayoutINS5_IJSC_SC_SC_EEENS5_IJNSA_ILi0EEESU_SU_EEEEENS5_IJNS4_10UnderscoreESX_SX_EEEEENS4_18SM100_TMA_2SM_LOADENS4_14ComposedLayoutINS4_7SwizzleILi3ELi4ELi3EEENS4_18smem_ptr_flag_bitsILi16EEENSS_INS5_IJNSA_ILi8EEESG_EEENS5_IJSG_SC_EEEEEEEvNS4_8identityES10_S1A_vS1B_EENS_8epilogue10collective18CollectiveEpilogueINS1D_23Sm100TmaWarpSpecializedILi4ELi2ELi16ELb1ELb0EEEJNS5_IJSG_SF_SG_EEENS5_IJNSS_ISG_SC_EENSS_INS5_IJNSA_ILi16EEESB_EEENS5_IJSC_SG_EEEEEEEESI_SJ_SI_SJ_NS1D_6fusion15FusionCallbacksIS1H_NS1P_17LinearCombinationISI_fSI_fLNS_15FloatRoundStyleE2EEES1I_S1O_JEEENS4_5SM1004TMEM4LOAD26SM100_TMEM_LOAD_32dp32b16xENS4_13SM90_TMA_LOADENS11_INS12_ILi1ELi4ELi3EEES15_NSS_INS5_IJS16_S1K_EEENS5_IJS1K_SC_EEEEEEENS4_39AutoVectorizingCopyWithAssumedAlignmentILi128EEENS4_14SM90_TMA_STOREES24_S26_S26_EEEvvEEEEvNT_6ParamsE)
        /*0008*/ 	.word	0x0000005b


	//----- nvinfo : EIATTR_FRAME_SIZE
	.align		4
.L_19:
        /*000c*/ 	.byte	0x04, 0x11
        /*000e*/ 	.short	(.L_21 - .L_20)
	.align		4
.L_20:
        /*0010*/ 	.word	index@($__internal_2_$__cuda_sm10x_tcgen05_guardrail_trap_unallocated_columns_being_dealloced)
        /*0014*/ 	.word	0x00000000


	//----- nvinfo : EIATTR_FRAME_SIZE
	.align		4
.L_21:
        /*0018*/ 	.byte	0x04, 0x11
        /*001a*/ 	.short	(.L_23 - .L_22)
	.align		4
.L_22:
        /*001c*/ 	.word	index@($__internal_1_$__cuda_sm10x_tcgen05_guardrail_trap_phase_invalid_during_alloc)
        /*0020*/ 	.word	0x00000000


	//----- nvinfo : EIATTR_FRAME_SIZE
	.align		4
.L_23:
        /*0024*/ 	.byte	0x04, 0x11
        /*0026*/ 	.short	(.L_25 - .L_24)
	.align		4
.L_24:
        /*0028*/ 	.word	index@($__internal_0_$__cuda_sm10x_tcgen05_guardrail_trap_col_being_dealloced_not_returned_by_alloc)
        /*002c*/ 	.word	0x00000000


	//----- nvinfo : EIATTR_FRAME_SIZE
	.align		4
.L_25:
        /*0030*/ 	.byte	0x04, 0x11
        /*0032*/ 	.short	(.L_27 - .L_26)
	.align		4
.L_26:
        /*0034*/ 	.word	index@(_ZN7cutlass13device_kernelINS_4gemm6kernel13GemmUniversalIN4cute5tupleIJiiiiEEENS1_10collective13CollectiveMmaINS1_35MainloopSm100TmaUmmaWarpSpecializedILi13ELi2ELi4ENS5_IJNS4_1CILi2EEENSA_ILi1EEESC_EEEEENS5_IJNSA_ILi128EEESF_NSA_ILi64EEEEEENS_6half_tENS5_IJlSC_lEEESI_SJ_NS4_8TiledMMAINS4_8MMA_AtomIJNS4_26SM100_MMA_F16BF16_2x1SM_SSISI_SI_fLi128ELi128ELNS4_4UMMA5MajorE0ELSO_0ELNSN_7ScaleInE0ELSP_0EEEEEENS4_6LayoutINS5_IJSC_SC_SC_EEENS5_IJNSA_ILi0EEESU_SU_EEEEENS5_IJNS4_10UnderscoreESX_SX_EEEEENS4_18SM100_TMA_2SM_LOADENS4_14ComposedLayoutINS4_7SwizzleILi3ELi4ELi3EEENS4_18smem_ptr_flag_bitsILi16EEENSS_INS5_IJNSA_ILi8EEESG_EEENS5_IJSG_SC_EEEEEEEvNS4_8identityES10_S1A_vS1B_EENS_8epilogue10collective18CollectiveEpilogueINS1D_23Sm100TmaWarpSpecializedILi4ELi2ELi16ELb1ELb0EEEJNS5_IJSG_SF_SG_EEENS5_IJNSS_ISG_SC_EENSS_INS5_IJNSA_ILi16EEESB_EEENS5_IJSC_SG_EEEEEEEESI_SJ_SI_SJ_NS1D_6fusion15FusionCallbacksIS1H_NS1P_17LinearCombinationISI_fSI_fLNS_15FloatRoundStyleE2EEES1I_S1O_JEEENS4_5SM1004TMEM4LOAD26SM100_TMEM_LOAD_32dp32b16xENS4_13SM90_TMA_LOADENS11_INS12_ILi1ELi4ELi3EEES15_NSS_INS5_IJS16_S1K_EEENS5_IJS1K_SC_EEEEEEENS4_39AutoVectorizingCopyWithAssumedAlignmentILi128EEENS4_14SM90_TMA_STOREES24_S26_S26_EEEvvEEEEvNT_6ParamsE)
        /*0038*/ 	.word	0x00000000


	//----- nvinfo : EIATTR_MIN_STACK_SIZE
	.align		4
.L_27:
        /*003c*/ 	.byte	0x04, 0x12
        /*003e*/ 	.short	(.L_29 - .L_28)
	.align		4
.L_28:
        /*0040*/ 	.word	index@(_ZN7cutlass13device_kernelINS_4gemm6kernel13GemmUniversalIN4cute5tupleIJiiiiEEENS1_10collective13CollectiveMmaINS1_35MainloopSm100TmaUmmaWarpSpecializedILi13ELi2ELi4ENS5_IJNS4_1CILi2EEENSA_ILi1EEESC_EEEEENS5_IJNSA_ILi128EEESF_NSA_ILi64EEEEEENS_6half_tENS5_IJlSC_lEEESI_SJ_NS4_8TiledMMAINS4_8MMA_AtomIJNS4_26SM100_MMA_F16BF16_2x1SM_SSISI_SI_fLi128ELi128ELNS4_4UMMA5MajorE0ELSO_0ELNSN_7ScaleInE0ELSP_0EEEEEENS4_6LayoutINS5_IJSC_SC_SC_EEENS5_IJNSA_ILi0EEESU_SU_EEEEENS5_IJNS4_10UnderscoreESX_SX_EEEEENS4_18SM100_TMA_2SM_LOADENS4_14ComposedLayoutINS4_7SwizzleILi3ELi4ELi3EEENS4_18smem_ptr_flag_bitsILi16EEENSS_INS5_IJNSA_ILi8EEESG_EEENS5_IJSG_SC_EEEEEEEvNS4_8identityES10_S1A_vS1B_EENS_8epilogue10collective18CollectiveEpilogueINS1D_23Sm100TmaWarpSpecializedILi4ELi2ELi16ELb1ELb0EEEJNS5_IJSG_SF_SG_EEENS5_IJNSS_ISG_SC_EENSS_INS5_IJNSA_ILi16EEESB_EEENS5_IJSC_SG_EEEEEEEESI_SJ_SI_SJ_NS1D_6fusion15FusionCallbacksIS1H_NS1P_17LinearCombinationISI_fSI_fLNS_15FloatRoundStyleE2EEES1I_S1O_JEEENS4_5SM1004TMEM4LOAD26SM100_TMEM_LOAD_32dp32b16xENS4_13SM90_TMA_LOADENS11_INS12_ILi1ELi4ELi3EEES15_NSS_INS5_IJS16_S1K_EEENS5_IJS1K_SC_EEEEEEENS4_39AutoVectorizingCopyWithAssumedAlignmentILi128EEENS4_14SM90_TMA_STOREES24_S26_S26_EEEvvEEEEvNT_6ParamsE)
        /*0044*/ 	.word	0x00000000
.L_29:


//--------------------- .nv.compat                --------------------------
	.section	.nv.compat,"",@"SHT_CUDA_COMPAT_INFO"
	.align	4
        /*0000*/ 	.byte	0x02, 0x09, 0x01, 0x00, 0x02, 0x02, 0x02, 0x00, 0x02, 0x05, 0x05, 0x00, 0x03, 0x07, 0x01, 0x01
        /*0010*/ 	.byte	0x02, 0x03, 0x01, 0x00, 0x02, 0x06, 0x01, 0x00, 0x04, 0x0b, 0x08, 0x00, 0x09, 0x00, 0x00, 0x00
        /*0020*/ 	.byte	0x00, 0x00, 0x00, 0x00


//--------------------- .nv.info._ZN7cutlass13device_kernelINS_4gemm6kernel13GemmUniversalIN4cute5tupleIJiiiiEEENS1_10collective13CollectiveMmaINS1_35MainloopSm100TmaUmmaWarpSpecializedILi13ELi2ELi4ENS5_IJNS4_1CILi2EEENSA_ILi1EEESC_EEEEENS5_IJNSA_ILi128EEESF_NSA_ILi64EEEEEENS_6half_tENS5_IJlSC_lEEESI_SJ_NS4_8TiledMMAINS4_8MMA_AtomIJNS4_26SM100_MMA_F16BF16_2x1SM_SSISI_SI_fLi128ELi128ELNS4_4UMMA5MajorE0ELSO_0ELNSN_7ScaleInE0ELSP_0EEEEEENS4_6LayoutINS5_IJSC_SC_SC_EEENS5_IJNSA_ILi0EEESU_SU_EEEEENS5_IJNS4_10UnderscoreESX_SX_EEEEENS4_18SM100_TMA_2SM_LOADENS4_14ComposedLayoutINS4_7SwizzleILi3ELi4ELi3EEENS4_18smem_ptr_flag_bitsILi16EEENSS_INS5_IJNSA_ILi8EEESG_EEENS5_IJSG_SC_EEEEEEEvNS4_8identityES10_S1A_vS1B_EENS_8epilogue10collective18CollectiveEpilogueINS1D_23Sm100TmaWarpSpecializedILi4ELi2ELi16ELb1ELb0EEEJNS5_IJSG_SF_SG_EEENS5_IJNSS_ISG_SC_EENSS_INS5_IJNSA_ILi16EEESB_EEENS5_IJSC_SG_EEEEEEEESI_SJ_SI_SJ_NS1D_6fusion15FusionCallbacksIS1H_NS1P_17LinearCombinationISI_fSI_fLNS_15FloatRoundStyleE2EEES1I_S1O_JEEENS4_5SM1004TMEM4LOAD26SM100_TMEM_LOAD_32dp32b16xENS4_13SM90_TMA_LOADENS11_INS12_ILi1ELi4ELi3EEES15_NSS_INS5_IJS16_S1K_EEENS5_IJS1K_SC_EEEEEEENS4_39AutoVectorizingCopyWithAssumedAlignmentILi128EEENS4_14SM90_TMA_STOREES24_S26_S26_EEEvvEEEEvNT_6ParamsE --------------------------
	.section	.nv.info._ZN7cutlass13device_kernelINS_4gemm6kernel13GemmUniversalIN4cute5tupleIJiiiiEEENS1_10collective13CollectiveMmaINS1_35MainloopSm100TmaUmmaWarpSpecializedILi13ELi2ELi4ENS5_IJNS4_1CILi2EEENSA_ILi1EEESC_EEEEENS5_IJNSA_ILi128EEESF_NSA_ILi64EEEEEENS_6half_tENS5_IJlSC_lEEESI_SJ_NS4_8TiledMMAINS4_8MMA_AtomIJNS4_26SM100_MMA_F16BF16_2x1SM_SSISI_SI_fLi128ELi128ELNS4_4UMMA5MajorE0ELSO_0ELNSN_7ScaleInE0ELSP_0EEEEEENS4_6LayoutINS5_IJSC_SC_SC_EEENS5_IJNSA_ILi0EEESU_SU_EEEEENS5_IJNS4_10UnderscoreESX_SX_EEEEENS4_18SM100_TMA_2SM_LOADENS4_14ComposedLayoutINS4_7SwizzleILi3ELi4ELi3EEENS4_18smem_ptr_flag_bitsILi16EEENSS_INS5_IJNSA_ILi8EEESG_EEENS5_IJSG_SC_EEEEEEEvNS4_8identityES10_S1A_vS1B_EENS_8epilogue10collective18CollectiveEpilogueINS1D_23Sm100TmaWarpSpecializedILi4ELi2ELi16ELb1ELb0EEEJNS5_IJSG_SF_SG_EEENS5_IJNSS_ISG_SC_EENSS_INS5_IJNSA_ILi16EEESB_EEENS5_IJSC_SG_EEEEEEEESI_SJ_SI_SJ_NS1D_6fusion15FusionCallbacksIS1H_NS1P_17LinearCombinationISI_fSI_fLNS_15FloatRoundStyleE2EEES1I_S1O_JEEENS4_5SM1004TMEM4LOAD26SM100_TMEM_LOAD_32dp32b16xENS4_13SM90_TMA_LOADENS11_INS12_ILi1ELi4ELi3EEES15_NSS_INS5_IJS16_S1K_EEENS5_IJS1K_SC_EEEEEEENS4_39AutoVectorizingCopyWithAssumedAlignmentILi128EEENS4_14SM90_TMA_STOREES24_S26_S26_EEEvvEEEEvNT_6ParamsE,"",@"SHT_CUDA_INFO"
	.sectionflags	@""
	.align	4


	//----- nvinfo : EIATTR_CUDA_API_VERSION
	.align		4
        /*0000*/ 	.byte	0x04, 0x37
        /*0002*/ 	.short	(.L_31 - .L_30)
.L_30:
        /*0004*/ 	.word	0x00000082


	//----- nvinfo : EIATTR_KPARAM_INFO
	.align		4
.L_31:
        /*0008*/ 	.byte	0x04, 0x17
        /*000a*/ 	.short	(.L_33 - .L_32)
.L_32:
        /*000c*/ 	.word	0x00000000
        /*0010*/ 	.short	0x0000
        /*0012*/ 	.short	0x0000
        /*0014*/ 	.byte	0x00, 0xf0, 0x01, 0x20


	//----- nvinfo : EIATTR_AT_ENTRY_FRAGMENTS
	.align		4
.L_33:
        /*0018*/ 	.byte	0x04, 0x4f
        /*001a*/ 	.short	(.L_35 - .L_34)


	//   ....[0]....
.L_34:
        /*001c*/ 	.word	0x00000007


	//----- nvinfo : EIATTR_RESERVED_SMEM_USED
	.align		4
.L_35:
        /*0020*/ 	.byte	0x01, 0x41
	.zero		2


	//----- nvinfo : EIATTR_SPARSE_MMA_MASK
	.align		4
        /*0024*/ 	.byte	0x03, 0x50
        /*0026*/ 	.short	0x0000


	//----- nvinfo : EIATTR_TCGEN05_2CTA_USED
	.align		4
        /*0028*/ 	.byte	0x01, 0x52
	.zero		2


	//----- nvinfo : EIATTR_MAXREG_COUNT
	.align		4
        /*002c*/ 	.byte	0x03, 0x1b
        /*002e*/ 	.short	0x00ff


	//----- nvinfo : EIATTR_NUM_BARRIERS
	.align		4
        /*0030*/ 	.byte	0x02, 0x4c
        /*0032*/ 	.byte	0x07
	.zero		1


	//----- nvinfo : EIATTR_EXTERNS
	.align		4
        /*0034*/ 	.byte	0x04, 0x0f
        /*0036*/ 	.short	(.L_37 - .L_36)


	//   ....[0]....
	.align		4
.L_36:
        /*0038*/ 	.word	index@(__assertfail)


	//----- nvinfo : EIATTR_MERCURY_ISA_VERSION
	.align		4
.L_37:
        /*003c*/ 	.byte	0x03, 0x5f
        /*003e*/ 	.short	0x0101


	//----- nvinfo : EIATTR_INT_WARP_WIDE_INSTR_OFFSETS
	.align		4
        /*0040*/ 	.byte	0x04, 0x31
        /*0042*/ 	.short	(.L_39 - .L_38)


	//   ....[0]....
.L_38:
        /*0044*/ 	.word	0x00000e60


	//   ....[1]....
        /*0048*/ 	.word	0x00000f00


	//   ....[2]....
        /*004c*/ 	.word	0x00002230


	//   ....[3]....
        /*0050*/ 	.word	0x00004620


	//   ....[4]....
        /*0054*/ 	.word	0x00004640


	//   ....[5]....
        /*0058*/ 	.word	0x00004670


	//   ....[6]....
        /*005c*/ 	.word	0x00004fb0


	//   ....[7]....
        /*0060*/ 	.word	0x00004fd0


	//   ....[8]....
        /*0064*/ 	.word	0x000050c0


	//   ....[9]....
        /*0068*/ 	.word	0x00005180


	//   ....[10]....
        /*006c*/ 	.word	0x000051a0


	//   ....[11]....
        /*0070*/ 	.word	0x00005290


	//   ....[12]....
        /*0074*/ 	.word	0x00005360


	//   ....[13]....
        /*0078*/ 	.word	0x00005380


	//   ....[14]....
        /*007c*/ 	.word	0x000054b0


	//   ....[15]....
        /*0080*/ 	.word	0x00005630


	//   ....[16]....
        /*0084*/ 	.word	0x00005640


	//   ....[17]....
        /*0088*/ 	.word	0x000057d0


	//----- nvinfo : EIATTR_COOP_GROUP_MASK_REGIDS
	.align		4
.L_39:
        /*008c*/ 	.byte	0x04, 0x29
        /*008e*/ 	.short	(.L_41 - .L_40)


	//   ....[0]....
.L_40:
        /*0090*/ 	.word	0xffffffff


	//   ....[1]....
        /*0094*/ 	.word	0xffffffff


	//   ....[2]....
        /*0098*/ 	.word	0xffffffff


	//   ....[3]....
        /*009c*/ 	.word	0xffffffff


	//   ....[4]....
        /*00a0*/ 	.word	0xffffffff


	//   ....[5]....
        /*00a4*/ 	.word	0xffffffff


	//   ....[6]....
        /*00a8*/ 	.word	0xffffffff


	//   ....[7]....
        /*00ac*/ 	.word	0xffffffff


	//   ....[8]....
        /*00b0*/ 	.word	0xffffffff


	//   ....[9]....
        /*00b4*/ 	.word	0xffffffff


	//   ....[10]....
        /*00b8*/ 	.word	0xffffffff


	//   ....[11]....
        /*00bc*/ 	.word	0xffffffff


	//   ....[12]....
        /*00c0*/ 	.word	0xffffffff


	//   ....[13]....
        /*00c4*/ 	.word	0xffffffff


	//----- nvinfo : EIATTR_COOP_GROUP_INSTR_OFFSETS
	.align		4
.L_41:
        /*00c8*/ 	.byte	0x04, 0x28
        /*00ca*/ 	.short	(.L_43 - .L_42)


	//   ....[0]....
.L_42:
        /*00cc*/ 	.word	0x000000c0


	//   ....[1]....
        /*00d0*/ 	.word	0x00000500


	//   ....[2]....
        /*00d4*/ 	.word	0x000007d0


	//   ....[3]....
        /*00d8*/ 	.word	0x00000960


	//   ....[4]....
        /*00dc*/ 	.word	0x00000a50


	//   ....[5]....
        /*00e0*/ 	.word	0x00000bb0


	//   ....[6]....
        /*00e4*/ 	.word	0x00000d40


	//   ....[7]....
        /*00e8*/ 	.word	0x00000f80


	//   ....[8]....
        /*00ec*/ 	.word	0x00002110


	//   ....[9]....
        /*00f0*/ 	.word	0x00003400


	//   ....[10]....
        /*00f4*/ 	.word	0x000038d0


	//   ....[11]....
        /*00f8*/ 	.word	0x00003900


	//   ....[12]....
        /*00fc*/ 	.word	0x00004520


	//   ....[13]....
        /*0100*/ 	.word	0x00004730


	//----- nvinfo : EIATTR_VRC_CTA_INIT_COUNT
	.align		4
.L_43:
        /*0104*/ 	.byte	0x02, 0x4a
        /*0106*/ 	.byte	0x80
	.zero		1


	//----- nvinfo : EIATTR_SYSCALL_OFFSETS
	.align		4
        /*0108*/ 	.byte	0x04, 0x46
        /*010a*/ 	.short	(.L_45 - .L_44)


	//   ....[0]....
.L_44:
        /*010c*/ 	.word	0x00006290


	//   ....[1]....
        /*0110*/ 	.word	0x00006380


	//   ....[2]....
        /*0114*/ 	.word	0x00006ac0


	//   ....[3]....
        /*0118*/ 	.word	0x000073e0


	//   ....[4]....
        /*011c*/ 	.word	0x00007ca0


	//   ....[5]....
        /*0120*/ 	.word	0x00008560


	//----- nvinfo : EIATTR_MBARRIER_INSTR_OFFSETS
	.align		4
.L_45:
        /*0124*/ 	.byte	0x04, 0x39
        /*0126*/ 	.short	(.L_47 - .L_46)


	//   ....[0]....
.L_46:
        /*0128*/ 	.word	0x00000610
        /*012c*/ 	.word	0x000000ff
        /*0130*/ 	.word	0x00000000
        /*0134*/ 	.short	0x0100
        /*0136*/ 	.byte	0x08
	.zero		1


	//   ....[1]....
        /*0138*/ 	.word	0x00000620
        /*013c*/ 	.word	0x000000ff
        /*0140*/ 	.word	0x00000068
        /*0144*/ 	.short	0x0100
        /*0146*/ 	.byte	0x08
	.zero		1


	//   ....[2]....
        /*0148*/ 	.word	0x00000630
        /*014c*/ 	.word	0x000000ff
        /*0150*/ 	.word	0x00000008
        /*0154*/ 	.short	0x0100
        /*0156*/ 	.byte	0x08
	.zero		1


	//   ....[3]....
        /*0158*/ 	.word	0x00000640
        /*015c*/ 	.word	0x000000ff
        /*0160*/ 	.word	0x00000070
        /*0164*/ 	.short	0x0100
        /*0166*/ 	.byte	0x08
	.zero		1


	//   ....[4]....
        /*0168*/ 	.word	0x00000650
        /*016c*/ 	.word	0x000000ff
        /*0170*/ 	.word	0x00000010
        /*0174*/ 	.short	0x0100
        /*0176*/ 	.byte	0x08
	.zero		1


	//   ....[5]....
        /*0178*/ 	.word	0x00000660
        /*017c*/ 	.word	0x000000ff
        /*0180*/ 	.word	0x00000078
        /*0184*/ 	.short	0x0100
        /*0186*/ 	.byte	0x08
	.zero		1


	//   ....[6]....
        /*0188*/ 	.word	0x00000670
        /*018c*/ 	.word	0x000000ff
        /*0190*/ 	.word	0x00000018
        /*0194*/ 	.short	0x0100
        /*0196*/ 	.byte	0x08
	.zero		1


	//   ....[7]....
        /*0198*/ 	.word	0x00000680
        /*019c*/ 	.word	0x000000ff
        /*01a0*/ 	.word	0x00000080
        /*01a4*/ 	.short	0x0100
        /*01a6*/ 	.byte	0x08
	.zero		1


	//   ....[8]....
        /*01a8*/ 	.word	0x00000690
        /*01ac*/ 	.word	0x000000ff
        /*01b0*/ 	.word	0x00000020
        /*01b4*/ 	.short	0x0100
        /*01b6*/ 	.byte	0x08
	.zero		1


	//   ....[9]....
        /*01b8*/ 	.word	0x000006a0
        /*01bc*/ 	.word	0x000000ff
        /*01c0*/ 	.word	0x00000088
        /*01c4*/ 	.short	0x0100
        /*01c6*/ 	.byte	0x08
	.zero		1


	//   ....[10]....
        /*01c8*/ 	.word	0x000006b0
        /*01cc*/ 	.word	0x000000ff
        /*01d0*/ 	.word	0x00000028
        /*01d4*/ 	.short	0x0100
        /*01d6*/ 	.byte	0x08
	.zero		1


	//   ....[11]....
        /*01d8*/ 	.word	0x000006c0
        /*01dc*/ 	.word	0x000000ff
        /*01e0*/ 	.word	0x00000090
        /*01e4*/ 	.short	0x0100
        /*01e6*/ 	.byte	0x08
	.zero		1


	//   ....[12]....
        /*01e8*/ 	.word	0x000006d0
        /*01ec*/ 	.word	0x000000ff
        /*01f0*/ 	.word	0x00000030
        /*01f4*/ 	.short	0x0100
        /*01f6*/ 	.byte	0x08
	.zero		1


	//   ....[13]....
        /*01f8*/ 	.word	0x000006e0
        /*01fc*/ 	.word	0x000000ff
        /*0200*/ 	.word	0x00000098
        /*0204*/ 	.short	0x0100
        /*0206*/ 	.byte	0x08
	.zero		1


	//   ....[14]....
        /*0208*/ 	.word	0x000006f0
        /*020c*/ 	.word	0x000000ff
        /*0210*/ 	.word	0x00000038
        /*0214*/ 	.short	0x0100
        /*0216*/ 	.byte	0x08
	.zero		1


	//   ....[15]....
        /*0218*/ 	.word	0x00000700
        /*021c*/ 	.word	0x000000ff
        /*0220*/ 	.word	0x000000a0
        /*0224*/ 	.short	0x0100
        /*0226*/ 	.byte	0x08
	.zero		1


	//   ....[16]....
        /*0228*/ 	.word	0x00000710
        /*022c*/ 	.word	0x000000ff
        /*0230*/ 	.word	0x00000040
        /*0234*/ 	.short	0x0100
        /*0236*/ 	.byte	0x08
	.zero		1


	//   ....[17]....
        /*0238*/ 	.word	0x00000720
        /*023c*/ 	.word	0x000000ff
        /*0240*/ 	.word	0x000000a8
        /*0244*/ 	.short	0x0100
        /*0246*/ 	.byte	0x08
	.zero		1


	//   ....[18]....
        /*0248*/ 	.word	0x00000730
        /*024c*/ 	.word	0x000000ff
        /*0250*/ 	.word	0x00000048
        /*0254*/ 	.short	0x0100
        /*0256*/ 	.byte	0x08
	.zero		1


	//   ....[19]....
        /*0258*/ 	.word	0x00000740
        /*025c*/ 	.word	0x000000ff
        /*0260*/ 	.word	0x000000b0
        /*0264*/ 	.short	0x0100
        /*0266*/ 	.byte	0x08
	.zero		1


	//   ....[20]....
        /*0268*/ 	.word	0x00000750
        /*026c*/ 	.word	0x000000ff
        /*0270*/ 	.word	0x00000050
        /*0274*/ 	.short	0x0100
        /*0276*/ 	.byte	0x08
	.zero		1


	//   ....[21]....
        /*0278*/ 	.word	0x00000760
        /*027c*/ 	.word	0x000000ff
        /*0280*/ 	.word	0x000000b8
        /*0284*/ 	.short	0x0100
        /*0286*/ 	.byte	0x08
	.zero		1


	//   ....[22]....
        /*0288*/ 	.word	0x00000770
        /*028c*/ 	.word	0x000000ff
        /*0290*/ 	.word	0x00000058
        /*0294*/ 	.short	0x0100
        /*0296*/ 	.byte	0x08
	.zero		1


	//   ....[23]....
        /*0298*/ 	.word	0x00000780
        /*029c*/ 	.word	0x000000ff
        /*02a0*/ 	.word	0x000000c0
        /*02a4*/ 	.short	0x0100
        /*02a6*/ 	.byte	0x08
	.zero		1


	//   ....[24]....
        /*02a8*/ 	.word	0x00000790
        /*02ac*/ 	.word	0x000000ff
        /*02b0*/ 	.word	0x00000060
        /*02b4*/ 	.short	0x0100
        /*02b6*/ 	.byte	0x08
	.zero		1


	//   ....[25]....
        /*02b8*/ 	.word	0x000007a0
        /*02bc*/ 	.word	0x000000ff
        /*02c0*/ 	.word	0x000000c8
        /*02c4*/ 	.short	0x0100
        /*02c6*/ 	.byte	0x08
	.zero		1


	//   ....[26]....
        /*02c8*/ 	.word	0x000008d0
        /*02cc*/ 	.word	0x000000ff
        /*02d0*/ 	.word	0x000000d0
        /*02d4*/ 	.short	0x0100
        /*02d6*/ 	.byte	0x09
	.zero		1


	//   ....[27]....
        /*02d8*/ 	.word	0x000008e0
        /*02dc*/ 	.word	0x000000ff
        /*02e0*/ 	.word	0x000000f0
        /*02e4*/ 	.short	0x0100
        /*02e6*/ 	.byte	0x09
	.zero		1


	//   ....[28]....
        /*02e8*/ 	.word	0x000008f0
        /*02ec*/ 	.word	0x000000ff
        /*02f0*/ 	.word	0x000000d8
        /*02f4*/ 	.short	0x0100
        /*02f6*/ 	.byte	0x09
	.zero		1


	//   ....[29]....
        /*02f8*/ 	.word	0x00000900
        /*02fc*/ 	.word	0x000000ff
        /*0300*/ 	.word	0x000000f8
        /*0304*/ 	.short	0x0100
        /*0306*/ 	.byte	0x09
	.zero		1


	//   ....[30]....
        /*0308*/ 	.word	0x00000910
        /*030c*/ 	.word	0x000000ff
        /*0310*/ 	.word	0x000000e0
        /*0314*/ 	.short	0x0100
        /*0316*/ 	.byte	0x09
	.zero		1


	//   ....[31]....
        /*0318*/ 	.word	0x00000920
        /*031c*/ 	.word	0x000000ff
        /*0320*/ 	.word	0x00000100
        /*0324*/ 	.short	0x0100
        /*0326*/ 	.byte	0x09
	.zero		1


	//   ....[32]....
        /*0328*/ 	.word	0x00000930
        /*032c*/ 	.word	0x000000ff
        /*0330*/ 	.word	0x000000e8
        /*0334*/ 	.short	0x0100
        /*0336*/ 	.byte	0x09
	.zero		1


	//   ....[33]....
        /*0338*/ 	.word	0x00000940
        /*033c*/ 	.word	0x000000ff
        /*0340*/ 	.word	0x00000108
        /*0344*/ 	.short	0x0100
        /*0346*/ 	.byte	0x09
	.zero		1


	//   ....[34]....
        /*0348*/ 	.word	0x00000a20
        /*034c*/ 	.word	0x000000ff
        /*0350*/ 	.word	0x00000110
        /*0354*/ 	.short	0x0100
        /*0356*/ 	.byte	0x08
	.zero		1


	//   ....[35]....
        /*0358*/ 	.word	0x00000a30
        /*035c*/ 	.word	0x000000ff
        /*0360*/ 	.word	0x00000118
        /*0364*/ 	.short	0x0100
        /*0366*/ 	.byte	0x08
	.zero		1


	//   ....[36]....
        /*0368*/ 	.word	0x00000b60
        /*036c*/ 	.word	0x000000ff
        /*0370*/ 	.word	0x00000120
        /*0374*/ 	.short	0x0100
        /*0376*/ 	.byte	0x08
	.zero		1


	//   ....[37]....
        /*0378*/ 	.word	0x00000b70
        /*037c*/ 	.word	0x000000ff
        /*0380*/ 	.word	0x00000130
        /*0384*/ 	.short	0x0100
        /*0386*/ 	.byte	0x08
	.zero		1


	//   ....[38]....
        /*0388*/ 	.word	0x00000b80
        /*038c*/ 	.word	0x000000ff
        /*0390*/ 	.word	0x00000128
        /*0394*/ 	.short	0x0100
        /*0396*/ 	.byte	0x08
	.zero		1


	//   ....[39]....
        /*0398*/ 	.word	0x00000b90
        /*039c*/ 	.word	0x000000ff
        /*03a0*/ 	.word	0x00000138
        /*03a4*/ 	.short	0x0100
        /*03a6*/ 	.byte	0x08
	.zero		1


	//   ....[40]....
        /*03a8*/ 	.word	0x00000cb0
        /*03ac*/ 	.word	0x000000ff
        /*03b0*/ 	.word	0x00000140
        /*03b4*/ 	.short	0x0100
        /*03b6*/ 	.byte	0x09
	.zero		1


	//   ....[41]....
        /*03b8*/ 	.word	0x00000cc0
        /*03bc*/ 	.word	0x000000ff
        /*03c0*/ 	.word	0x00000160
        /*03c4*/ 	.short	0x0100
        /*03c6*/ 	.byte	0x09
	.zero		1


	//   ....[42]....
        /*03c8*/ 	.word	0x00000cd0
        /*03cc*/ 	.word	0x000000ff
        /*03d0*/ 	.word	0x00000148
        /*03d4*/ 	.short	0x0100
        /*03d6*/ 	.byte	0x09
	.zero		1


	//   ....[43]....
        /*03d8*/ 	.word	0x00000ce0
        /*03dc*/ 	.word	0x000000ff
        /*03e0*/ 	.word	0x00000168
        /*03e4*/ 	.short	0x0100
        /*03e6*/ 	.byte	0x09
	.zero		1


	//   ....[44]....
        /*03e8*/ 	.word	0x00000cf0
        /*03ec*/ 	.word	0x000000ff
        /*03f0*/ 	.word	0x00000150
        /*03f4*/ 	.short	0x0100
        /*03f6*/ 	.byte	0x09
	.zero		1


	//   ....[45]....
        /*03f8*/ 	.word	0x00000d00
        /*03fc*/ 	.word	0x000000ff
        /*0400*/ 	.word	0x00000170
        /*0404*/ 	.short	0x0100
        /*0406*/ 	.byte	0x09
	.zero		1


	//   ....[46]....
        /*0408*/ 	.word	0x00000d10
        /*040c*/ 	.word	0x000000ff
        /*0410*/ 	.word	0x00000158
        /*0414*/ 	.short	0x0100
        /*0416*/ 	.byte	0x09
	.zero		1


	//   ....[47]....
        /*0418*/ 	.word	0x00000d20
        /*041c*/ 	.word	0x000000ff
        /*0420*/ 	.word	0x00000178
        /*0424*/ 	.short	0x0100
        /*0426*/ 	.byte	0x09
	.zero		1


	//   ....[48]....
        /*0428*/ 	.word	0x00000e10
        /*042c*/ 	.word	0x000000ff
        /*0430*/ 	.word	0x00000180
        /*0434*/ 	.short	0x0100
        /*0436*/ 	.byte	0x08
	.zero		1


	//   ....[49]....
        /*0438*/ 	.word	0x00000e20
        /*043c*/ 	.word	0x000000ff
        /*0440*/ 	.word	0x00000190
        /*0444*/ 	.short	0x0100
        /*0446*/ 	.byte	0x08
	.zero		1


	//   ....[50]....
        /*0448*/ 	.word	0x00000e30
        /*044c*/ 	.word	0x000000ff
        /*0450*/ 	.word	0x00000188
        /*0454*/ 	.short	0x0100
        /*0456*/ 	.byte	0x08
	.zero		1


	//   ....[51]....
        /*0458*/ 	.word	0x00000e40
        /*045c*/ 	.word	0x000000ff
        /*0460*/ 	.word	0x00000198
        /*0464*/ 	.short	0x0100
        /*0466*/ 	.byte	0x08
	.zero		1


	//   ....[52]....
        /*0468*/ 	.word	0x00000f30
        /*046c*/ 	.word	0x000000ff
        /*0470*/ 	.word	0x000001a0
        /*0474*/ 	.short	0x0100
        /*0476*/ 	.byte	0x07
	.zero		1


	//   ....[53]....
        /*0478*/ 	.word	0x00001940
        /*047c*/ 	.word	0x00000003
        /*0480*/ 	.word	0x00000190
        /*0484*/ 	.short	0x010a
        /*0486*/ 	.byte	0xff
	.zero		1


	//   ....[54]....
        /*0488*/ 	.word	0x00001970
        /*048c*/ 	.word	0x00000003
        /*0490*/ 	.word	0x00000180
        /*0494*/ 	.short	0x0101
        /*0496*/ 	.byte	0xff
	.zero		1


	//   ....[55]....
        /*0498*/ 	.word	0x00001a70
        /*049c*/ 	.word	0x000000ff
        /*04a0*/ 	.word	0x00000068
        /*04a4*/ 	.short	0x010a
        /*04a6*/ 	.byte	0x08
	.zero		1


	//   ....[56]....
        /*04a8*/ 	.word	0x00001b30
        /*04ac*/ 	.word	0x000000ff
        /*04b0*/ 	.word	0x00000068
        /*04b4*/ 	.short	0x010a
        /*04b6*/ 	.byte	0x21
	.zero		1


	//   ....[57]....
        /*04b8*/ 	.word	0x00001cf0
        /*04bc*/ 	.word	0x000000ff
        /*04c0*/ 	.word	0x00000068
        /*04c4*/ 	.short	0x010a
        /*04c6*/ 	.byte	0x08
	.zero		1


	//   ....[58]....
        /*04c8*/ 	.word	0x00001dd0
        /*04cc*/ 	.word	0x000000ff
        /*04d0*/ 	.word	0x00000118
        /*04d4*/ 	.short	0x0101
        /*04d6*/ 	.byte	0x06
	.zero		1


	//   ....[59]....
        /*04d8*/ 	.word	0x00001df0
        /*04dc*/ 	.word	0x000000ff
        /*04e0*/ 	.word	0x00000068
        /*04e4*/ 	.short	0x010a
        /*04e6*/ 	.byte	0x08
	.zero		1


	//   ....[60]....
        /*04e8*/ 	.word	0x00001e70
        /*04ec*/ 	.word	0x000000ff
        /*04f0*/ 	.word	0x00000068
        /*04f4*/ 	.short	0x010a
        /*04f6*/ 	.byte	0x11
	.zero		1


	//   ....[61]....
        /*04f8*/ 	.word	0x00002000
        /*04fc*/ 	.word	0x000000ff
        /*0500*/ 	.word	0x00000068
        /*0504*/ 	.short	0x010a
        /*0506*/ 	.byte	0x08
	.zero		1


	//   ....[62]....
        /*0508*/ 	.word	0x00002140
        /*050c*/ 	.word	0x00000002
        /*0510*/ 	.word	0x00000120
        /*0514*/ 	.short	0x010a
        /*0516*/ 	.byte	0xff
	.zero		1


	//   ....[63]....
        /*0518*/ 	.word	0x00002200
        /*051c*/ 	.word	0x00000002
        /*0520*/ 	.word	0x00000000
        /*0524*/ 	.short	0x0101
        /*0526*/ 	.byte	0xff
	.zero		1


	//   ....[64]....
        /*0528*/ 	.word	0x00002760
        /*052c*/ 	.word	0x000000ff
        /*0530*/ 	.word	0x00000000
        /*0534*/ 	.short	0x010a
        /*0536*/ 	.byte	0x04
	.zero		1


	//   ....[65]....
        /*0538*/ 	.word	0x000027f0
        /*053c*/ 	.word	0x000000ff
        /*0540*/ 	.word	0x00000000
        /*0544*/ 	.short	0x010a
        /*0546*/ 	.byte	0x04
	.zero		1


	//   ....[66]....
        /*0548*/ 	.word	0x00002880
        /*054c*/ 	.word	0x000000ff
        /*0550*/ 	.word	0x00000000
        /*0554*/ 	.short	0x010a
        /*0556*/ 	.byte	0x04
	.zero		1


	//   ....[67]....
        /*0558*/ 	.word	0x00002910
        /*055c*/ 	.word	0x000000ff
        /*0560*/ 	.word	0x00000000
        /*0564*/ 	.short	0x010a
        /*0566*/ 	.byte	0x04
	.zero		1


	//   ....[68]....
        /*0568*/ 	.word	0x000029a0
        /*056c*/ 	.word	0x000000ff
        /*0570*/ 	.word	0x00000000
        /*0574*/ 	.short	0x010a
        /*0576*/ 	.byte	0x04
	.zero		1


	//   ....[69]....
        /*0578*/ 	.word	0x00002a30
        /*057c*/ 	.word	0x000000ff
        /*0580*/ 	.word	0x00000000
        /*0584*/ 	.short	0x010a
        /*0586*/ 	.byte	0x04
	.zero		1


	//   ....[70]....
        /*0588*/ 	.word	0x00002ac0
        /*058c*/ 	.word	0x000000ff
        /*0590*/ 	.word	0x00000000
        /*0594*/ 	.short	0x010a
        /*0596*/ 	.byte	0x04
	.zero		1


	//   ....[71]....
        /*0598*/ 	.word	0x00002b50
        /*059c*/ 	.word	0x000000ff
        /*05a0*/ 	.word	0x00000000
        /*05a4*/ 	.short	0x010a
        /*05a6*/ 	.byte	0x04
	.zero		1


	//   ....[72]....
        /*05a8*/ 	.word	0x00002be0
        /*05ac*/ 	.word	0x000000ff
        /*05b0*/ 	.word	0x00000000
        /*05b4*/ 	.short	0x010a
        /*05b6*/ 	.byte	0x04
	.zero		1


	//   ....[73]....
        /*05b8*/ 	.word	0x00002c70
        /*05bc*/ 	.word	0x000000ff
        /*05c0*/ 	.word	0x00000000
        /*05c4*/ 	.short	0x010a
        /*05c6*/ 	.byte	0x04
	.zero		1


	//   ....[74]....
        /*05c8*/ 	.word	0x00002d00
        /*05cc*/ 	.word	0x000000ff
        /*05d0*/ 	.word	0x00000000
        /*05d4*/ 	.short	0x010a
        /*05d6*/ 	.byte	0x04
	.zero		1


	//   ....[75]....
        /*05d8*/ 	.word	0x00002d90
        /*05dc*/ 	.word	0x000000ff
        /*05e0*/ 	.word	0x00000000
        /*05e4*/ 	.short	0x010a
        /*05e6*/ 	.byte	0x04
	.zero		1


	//   ....[76]....
        /*05e8*/ 	.word	0x00002e30
        /*05ec*/ 	.word	0x00000000
        /*05f0*/ 	.word	0x00000000
        /*05f4*/ 	.short	0x010a
        /*05f6*/ 	.byte	0xff
	.zero		1


	//   ....[77]....
        /*05f8*/ 	.word	0x00002f60
        /*05fc*/ 	.word	0x00000000
        /*0600*/ 	.word	0x00000180
        /*0604*/ 	.short	0x010a
        /*0606*/ 	.byte	0xff
	.zero		1


	//   ....[78]....
        /*0608*/ 	.word	0x00002fd0
        /*060c*/ 	.word	0x00000004
        /*0610*/ 	.word	0x00000000
        /*0614*/ 	.short	0x0101
        /*0616*/ 	.byte	0xff
	.zero		1


	//   ....[79]....
        /*0618*/ 	.word	0x00002ff0
        /*061c*/ 	.word	0x000000ff
        /*0620*/ 	.word	0x00000130
        /*0624*/ 	.short	0x010a
        /*0626*/ 	.byte	0x05
	.zero		1


	//   ....[80]....
        /*0628*/ 	.word	0x00003110
        /*062c*/ 	.word	0x00000000
        /*0630*/ 	.word	0x00000120
        /*0634*/ 	.short	0x010a
        /*0636*/ 	.byte	0xff
	.zero		1


	//   ....[81]....
        /*0638*/ 	.word	0x00003210
        /*063c*/ 	.word	0x00000000
        /*0640*/ 	.word	0x00000000
        /*0644*/ 	.short	0x0101
        /*0646*/ 	.byte	0xff
	.zero		1


	//   ....[82]....
        /*0648*/ 	.word	0x000032a0
        /*064c*/ 	.word	0x000000ff
        /*0650*/ 	.word	0x00000130
        /*0654*/ 	.short	0x0106
        /*0656*/ 	.byte	0x05
	.zero		1


	//   ....[83]....
        /*0658*/ 	.word	0x000032c0
        /*065c*/ 	.word	0x000000ff
        /*0660*/ 	.word	0x00000130
        /*0664*/ 	.short	0x010a
        /*0666*/ 	.byte	0x05
	.zero		1


	//   ....[84]....
        /*0668*/ 	.word	0x00003350
        /*066c*/ 	.word	0x000000ff
        /*0670*/ 	.word	0x00000130
        /*0674*/ 	.short	0x0106
        /*0676*/ 	.byte	0x04
	.zero		1


	//   ....[85]....
        /*0678*/ 	.word	0x00003390
        /*067c*/ 	.word	0x00000000
        /*0680*/ 	.word	0x00000130
        /*0684*/ 	.short	0x010a
        /*0686*/ 	.byte	0xff
	.zero		1


	//   ....[86]....
        /*0688*/ 	.word	0x000035d0
        /*068c*/ 	.word	0x000000ff
        /*0690*/ 	.word	0x00000008
        /*0694*/ 	.short	0x010a
        /*0696*/ 	.byte	0x06
	.zero		1


	//   ....[87]....
        /*0698*/ 	.word	0x000035f0
        /*069c*/ 	.word	0x000000ff
        /*06a0*/ 	.word	0x00000008
        /*06a4*/ 	.short	0x010a
        /*06a6*/ 	.byte	0x06
	.zero		1


	//   ....[88]....
        /*06a8*/ 	.word	0x00003780
        /*06ac*/ 	.word	0x000000ff
        /*06b0*/ 	.word	0x00000008
        /*06b4*/ 	.short	0x010a
        /*06b6*/ 	.byte	0x06
	.zero		1


	//   ....[89]....
        /*06b8*/ 	.word	0x000037a0
        /*06bc*/ 	.word	0x000000ff
        /*06c0*/ 	.word	0x00000008
        /*06c4*/ 	.short	0x010a
        /*06c6*/ 	.byte	0x06
	.zero		1


	//   ....[90]....
        /*06c8*/ 	.word	0x00003860
        /*06cc*/ 	.word	0x000000ff
        /*06d0*/ 	.word	0x00000000
        /*06d4*/ 	.short	0x0101
        /*06d6*/ 	.byte	0x07
	.zero		1


	//   ....[91]....
        /*06d8*/ 	.word	0x00003ba0
        /*06dc*/ 	.word	0x00000000
        /*06e0*/ 	.word	0x00000120
        /*06e4*/ 	.short	0x010a
        /*06e6*/ 	.byte	0xff
	.zero		1


	//   ....[92]....
        /*06e8*/ 	.word	0x00003c60
        /*06ec*/ 	.word	0x00000000
        /*06f0*/ 	.word	0x00000000
        /*06f4*/ 	.short	0x0101
        /*06f6*/ 	.byte	0xff
	.zero		1


	//   ....[93]....
        /*06f8*/ 	.word	0x00003d20
        /*06fc*/ 	.word	0x000000ff
        /*0700*/ 	.word	0x00000000
        /*0704*/ 	.short	0x010a
        /*0706*/ 	.byte	0x08
	.zero		1


	//   ....[94]....
        /*0708*/ 	.word	0x00003d30
        /*070c*/ 	.word	0x000000ff
        /*0710*/ 	.word	0x00000160
        /*0714*/ 	.short	0x010a
        /*0716*/ 	.byte	0x09
	.zero		1


	//   ....[95]....
        /*0718*/ 	.word	0x00003de0
        /*071c*/ 	.word	0x000000ff
        /*0720*/ 	.word	0x00000000
        /*0724*/ 	.short	0x010a
        /*0726*/ 	.byte	0x08
	.zero		1


	//   ....[96]....
        /*0728*/ 	.word	0x00003f10
        /*072c*/ 	.word	0x000000ff
        /*0730*/ 	.word	0x00000000
        /*0734*/ 	.short	0x010a
        /*0736*/ 	.byte	0x1e
	.zero		1


	//   ....[97]....
        /*0738*/ 	.word	0x00004210
        /*073c*/ 	.word	0x000000ff
        /*0740*/ 	.word	0x00000000
        /*0744*/ 	.short	0x010a
        /*0746*/ 	.byte	0x08
	.zero		1


	//   ....[98]....
        /*0748*/ 	.word	0x000042a0
        /*074c*/ 	.word	0x000000ff
        /*0750*/ 	.word	0x00000000
        /*0754*/ 	.short	0x010a
        /*0756*/ 	.byte	0x08
	.zero		1


	//   ....[99]....
        /*0758*/ 	.word	0x00004330
        /*075c*/ 	.word	0x000000ff
        /*0760*/ 	.word	0x00000000
        /*0764*/ 	.short	0x010a
        /*0766*/ 	.byte	0x08
	.zero		1


	//   ....[100]....
        /*0768*/ 	.word	0x000043d0
        /*076c*/ 	.word	0x00000000
        /*0770*/ 	.word	0x00000000
        /*0774*/ 	.short	0x010a
        /*0776*/ 	.byte	0xff
	.zero		1


	//   ....[101]....
        /*0778*/ 	.word	0x00004410
        /*077c*/ 	.word	0x00000000
        /*0780*/ 	.word	0x00000000
        /*0784*/ 	.short	0x010a
        /*0786*/ 	.byte	0xff
	.zero		1


	//   ....[102]....
        /*0788*/ 	.word	0x00004480
        /*078c*/ 	.word	0x000000ff
        /*0790*/ 	.word	0x00000000
        /*0794*/ 	.short	0x0101
        /*0796*/ 	.byte	0x05
	.zero		1


	//   ....[103]....
        /*0798*/ 	.word	0x000044c0
        /*079c*/ 	.word	0x000000ff
        /*07a0*/ 	.word	0x000001a0
        /*07a4*/ 	.short	0x010a
        /*07a6*/ 	.byte	0x07
	.zero		1


	//   ....[104]....
        /*07a8*/ 	.word	0x00004510
        /*07ac*/ 	.word	0x000000ff
        /*07b0*/ 	.word	0x00000000
        /*07b4*/ 	.short	0x0101
        /*07b6*/ 	.byte	0x05
	.zero		1


	//   ....[105]....
        /*07b8*/ 	.word	0x00004960
        /*07bc*/ 	.word	0x00000000
        /*07c0*/ 	.word	0x00000120
        /*07c4*/ 	.short	0x010a
        /*07c6*/ 	.byte	0xff
	.zero		1


	//   ....[106]....
        /*07c8*/ 	.word	0x00004a20
        /*07cc*/ 	.word	0x00000000
        /*07d0*/ 	.word	0x00000000
        /*07d4*/ 	.short	0x0101
        /*07d6*/ 	.byte	0xff
	.zero		1


	//   ....[107]....
        /*07d8*/ 	.word	0x00004d40
        /*07dc*/ 	.word	0x000000ff
        /*07e0*/ 	.word	0x00000118
        /*07e4*/ 	.short	0x010a
        /*07e6*/ 	.byte	0x07
	.zero		1


	//   ....[108]....
        /*07e8*/ 	.word	0x00004f30
        /*07ec*/ 	.word	0x000000ff
        /*07f0*/ 	.word	0x000000f0
        /*07f4*/ 	.short	0x010a
        /*07f6*/ 	.byte	0x07
	.zero		1


	//   ....[109]....
        /*07f8*/ 	.word	0x00005120
        /*07fc*/ 	.word	0x000000ff
        /*0800*/ 	.word	0x000000d0
        /*0804*/ 	.short	0x010b
        /*0806*/ 	.byte	0x07
	.zero		1


	//   ....[110]....
        /*0808*/ 	.word	0x00005130
        /*080c*/ 	.word	0x000000ff
        /*0810*/ 	.word	0x00000000
        /*0814*/ 	.short	0x0101
        /*0816*/ 	.byte	0x0e
	.zero		1


	//   ....[111]....
        /*0818*/ 	.word	0x00005150
        /*081c*/ 	.word	0x000000ff
        /*0820*/ 	.word	0x000000f8
        /*0824*/ 	.short	0x010a
        /*0826*/ 	.byte	0x07
	.zero		1


	//   ....[112]....
        /*0828*/ 	.word	0x00005300
        /*082c*/ 	.word	0x000000ff
        /*0830*/ 	.word	0x000000d8
        /*0834*/ 	.short	0x010b
        /*0836*/ 	.byte	0x07
	.zero		1


	//   ....[113]....
        /*0838*/ 	.word	0x00005310
        /*083c*/ 	.word	0x000000ff
        /*0840*/ 	.word	0x00000000
        /*0844*/ 	.short	0x0101
        /*0846*/ 	.byte	0x0e
	.zero		1


	//   ....[114]....
        /*0848*/ 	.word	0x00005320
        /*084c*/ 	.word	0x000000ff
        /*0850*/ 	.word	0x00000100
        /*0854*/ 	.short	0x010a
        /*0856*/ 	.byte	0x07
	.zero		1


	//   ....[115]....
        /*0858*/ 	.word	0x00005550
        /*085c*/ 	.word	0x000000ff
        /*0860*/ 	.word	0x000000e0
        /*0864*/ 	.short	0x010b
        /*0866*/ 	.byte	0x07
	.zero		1


	//   ....[116]....
        /*0868*/ 	.word	0x000055c0
        /*086c*/ 	.word	0x000000ff
        /*0870*/ 	.word	0x00000000
        /*0874*/ 	.short	0x0101
        /*0876*/ 	.byte	0x0e
	.zero		1


	//   ....[117]....
        /*0878*/ 	.word	0x00005600
        /*087c*/ 	.word	0x000000ff
        /*0880*/ 	.word	0x00000108
        /*0884*/ 	.short	0x010a
        /*0886*/ 	.byte	0x07
	.zero		1


	//   ....[118]....
        /*0888*/ 	.word	0x00005830
        /*088c*/ 	.word	0x000000ff
        /*0890*/ 	.word	0x000000e8
        /*0894*/ 	.short	0x010b
        /*0896*/ 	.byte	0x07
	.zero		1


	//   ....[119]....
        /*0898*/ 	.word	0x00005850
        /*089c*/ 	.word	0x000000ff
        /*08a0*/ 	.word	0x00000000
        /*08a4*/ 	.short	0x0101
        /*08a6*/ 	.byte	0x0d
	.zero		1


	//   ....[120]....
        /*08a8*/ 	.word	0x00005880
        /*08ac*/ 	.word	0x000000ff
        /*08b0*/ 	.word	0x000000f0
        /*08b4*/ 	.short	0x010a
        /*08b6*/ 	.byte	0x07
	.zero		1


	//   ....[121]....
        /*08b8*/ 	.word	0x000058a0
        /*08bc*/ 	.word	0x000000ff
        /*08c0*/ 	.word	0x000000f8
        /*08c4*/ 	.short	0x010a
        /*08c6*/ 	.byte	0x07
	.zero		1


	//   ....[122]....
        /*08c8*/ 	.word	0x000058c0
        /*08cc*/ 	.word	0x000000ff
        /*08d0*/ 	.word	0x00000100
        /*08d4*/ 	.short	0x010a
        /*08d6*/ 	.byte	0x07
	.zero		1


	//   ....[123]....
        /*08d8*/ 	.word	0x00005900
        /*08dc*/ 	.word	0x00000000
        /*08e0*/ 	.word	0x00000108
        /*08e4*/ 	.short	0x010a
        /*08e6*/ 	.byte	0xff
	.zero		1


	//   ....[124]....
        /*08e8*/ 	.word	0x00005c50
        /*08ec*/ 	.word	0x00000000
        /*08f0*/ 	.word	0x00000120
        /*08f4*/ 	.short	0x010a
        /*08f6*/ 	.byte	0xff
	.zero		1


	//   ....[125]....
        /*08f8*/ 	.word	0x00005d60
        /*08fc*/ 	.word	0x00000000
        /*0900*/ 	.word	0x00000000
        /*0904*/ 	.short	0x0101
        /*0906*/ 	.byte	0xff
	.zero		1


	//   ....[126]....
        /*0908*/ 	.word	0x00006780
        /*090c*/ 	.word	0x000000ff
        /*0910*/ 	.word	0x000000d0
        /*0914*/ 	.short	0x010a
        /*0916*/ 	.byte	0x30
	.zero		1


	//   ....[127]....
        /*0918*/ 	.word	0x000067c0
        /*091c*/ 	.word	0x0000004a
        /*0920*/ 	.word	0x00000140
        /*0924*/ 	.short	0x010a
        /*0926*/ 	.byte	0xff
	.zero		1


	//   ....[128]....
        /*0928*/ 	.word	0x000068d0
        /*092c*/ 	.word	0x000000ff
        /*0930*/ 	.word	0x000000d0
        /*0934*/ 	.short	0x010a
        /*0936*/ 	.byte	0x30
	.zero		1


	//   ....[129]....
        /*0938*/ 	.word	0x000069a0
        /*093c*/ 	.word	0x0000004a
        /*0940*/ 	.word	0x00000140
        /*0944*/ 	.short	0x010a
        /*0946*/ 	.byte	0xff
	.zero		1


	//   ....[130]....
        /*0948*/ 	.word	0x00007150
        /*094c*/ 	.word	0x00000000
        /*0950*/ 	.word	0x00000000
        /*0954*/ 	.short	0x0101
        /*0956*/ 	.byte	0xff
	.zero		1


	//   ....[131]....
        /*0958*/ 	.word	0x00007160
        /*095c*/ 	.word	0x00000003
        /*0960*/ 	.word	0x000000d0
        /*0964*/ 	.short	0x010a
        /*0966*/ 	.byte	0xff
	.zero		1


	//   ....[132]....
        /*0968*/ 	.word	0x00007220
        /*096c*/ 	.word	0x00000003
        /*0970*/ 	.word	0x000000d0
        /*0974*/ 	.short	0x010a
        /*0976*/ 	.byte	0xff
	.zero		1


	//   ....[133]....
        /*0978*/ 	.word	0x00007a10
        /*097c*/ 	.word	0x00000052
        /*0980*/ 	.word	0x00000000
        /*0984*/ 	.short	0x0101
        /*0986*/ 	.byte	0xff
	.zero		1


	//   ....[134]....
        /*0988*/ 	.word	0x00007a30
        /*098c*/ 	.word	0x00000053
        /*0990*/ 	.word	0x000000d0
        /*0994*/ 	.short	0x010a
        /*0996*/ 	.byte	0xff
	.zero		1


	//   ....[135]....
        /*0998*/ 	.word	0x00007ae0
        /*099c*/ 	.word	0x00000053
        /*09a0*/ 	.word	0x000000d0
        /*09a4*/ 	.short	0x010a
        /*09a6*/ 	.byte	0xff
	.zero		1


	//   ....[136]....
        /*09a8*/ 	.word	0x000082d0
        /*09ac*/ 	.word	0x00000052
        /*09b0*/ 	.word	0x00000000
        /*09b4*/ 	.short	0x0101
        /*09b6*/ 	.byte	0xff
	.zero		1


	//   ....[137]....
        /*09b8*/ 	.word	0x000082f0
        /*09bc*/ 	.word	0x00000058
        /*09c0*/ 	.word	0x000000d0
        /*09c4*/ 	.short	0x010a
        /*09c6*/ 	.byte	0xff
	.zero		1


	//   ....[138]....
        /*09c8*/ 	.word	0x000083a0
        /*09cc*/ 	.word	0x00000058
        /*09d0*/ 	.word	0x000000d0
        /*09d4*/ 	.short	0x010a
        /*09d6*/ 	.byte	0xff
	.zero		1


	//   ....[139]....
        /*09d8*/ 	.word	0x00008650
        /*09dc*/ 	.word	0x0000004a
        /*09e0*/ 	.word	0x00000000
        /*09e4*/ 	.short	0x0101
        /*09e6*/ 	.byte	0xff
	.zero		1


	//   ....[140]....
        /*09e8*/ 	.word	0x00008be0
        /*09ec*/ 	.word	0x00000002
        /*09f0*/ 	.word	0x00000000
        /*09f4*/ 	.short	0x0101
        /*09f6*/ 	.byte	0xff
	.zero		1


	//   ....[141]....
        /*09f8*/ 	.word	0x00008e50
        /*09fc*/ 	.word	0x000000ff
        /*0a00*/ 	.word	0x00000000
        /*0a04*/ 	.short	0x0101
        /*0a06*/ 	.byte	0x04
	.zero		1


	//   ....[142]....
        /*0a08*/ 	.word	0x00008e70
        /*0a0c*/ 	.word	0x00000003
        /*0a10*/ 	.word	0x00000190
        /*0a14*/ 	.short	0x010a
        /*0a16*/ 	.byte	0xff
	.zero		1


	//   ....[143]....
        /*0a18*/ 	.word	0x00008ed0
        /*0a1c*/ 	.word	0x00000002
        /*0a20*/ 	.word	0x00000068
        /*0a24*/ 	.short	0x010a
        /*0a26*/ 	.byte	0xff
	.zero		1


	//   ....[144]....
        /*0a28*/ 	.word	0x00008f30
        /*0a2c*/ 	.word	0x00000002
        /*0a30*/ 	.word	0x00000068
        /*0a34*/ 	.short	0x010a
        /*0a36*/ 	.byte	0xff
	.zero		1


	//   ....[145]....
        /*0a38*/ 	.word	0x00008f80
        /*0a3c*/ 	.word	0x00000002
        /*0a40*/ 	.word	0x00000120
        /*0a44*/ 	.short	0x010a
        /*0a46*/ 	.byte	0xff
	.zero		1


	//   ....[146]....
        /*0a48*/ 	.word	0x00008fe0
        /*0a4c*/ 	.word	0x00000000
        /*0a50*/ 	.word	0x00000000
        /*0a54*/ 	.short	0x010a
        /*0a56*/ 	.byte	0xff
	.zero		1


	//   ....[147]....
        /*0a58*/ 	.word	0x00009040
        /*0a5c*/ 	.word	0x00000000
        /*0a60*/ 	.word	0x00000000
        /*0a64*/ 	.short	0x010a
        /*0a66*/ 	.byte	0xff
	.zero		1


	//   ....[148]....
        /*0a68*/ 	.word	0x000090a0
        /*0a6c*/ 	.word	0x00000000
        /*0a70*/ 	.word	0x00000000
        /*0a74*/ 	.short	0x010a
        /*0a76*/ 	.byte	0xff
	.zero		1


	//   ....[149]....
        /*0a78*/ 	.word	0x00009100
        /*0a7c*/ 	.word	0x00000000
        /*0a80*/ 	.word	0x00000000
        /*0a84*/ 	.short	0x010a
        /*0a86*/ 	.byte	0xff
	.zero		1


	//   ....[150]....
        /*0a88*/ 	.word	0x00009160
        /*0a8c*/ 	.word	0x00000000
        /*0a90*/ 	.word	0x00000000
        /*0a94*/ 	.short	0x010a
        /*0a96*/ 	.byte	0xff
	.zero		1


	//   ....[151]....
        /*0a98*/ 	.word	0x000091c0
        /*0a9c*/ 	.word	0x00000000
        /*0aa0*/ 	.word	0x00000000
        /*0aa4*/ 	.short	0x010a
        /*0aa6*/ 	.byte	0xff
	.zero		1


	//   ....[152]....
        /*0aa8*/ 	.word	0x00009220
        /*0aac*/ 	.word	0x00000000
        /*0ab0*/ 	.word	0x00000000
        /*0ab4*/ 	.short	0x010a
        /*0ab6*/ 	.byte	0xff
	.zero		1


	//   ....[153]....
        /*0ab8*/ 	.word	0x00009280
        /*0abc*/ 	.word	0x00000000
        /*0ac0*/ 	.word	0x00000000
        /*0ac4*/ 	.short	0x010a
        /*0ac6*/ 	.byte	0xff
	.zero		1


	//   ....[154]....
        /*0ac8*/ 	.word	0x000092e0
        /*0acc*/ 	.word	0x00000000
        /*0ad0*/ 	.word	0x00000000
        /*0ad4*/ 	.short	0x010a
        /*0ad6*/ 	.byte	0xff
	.zero		1


	//   ....[155]....
        /*0ad8*/ 	.word	0x00009340
        /*0adc*/ 	.word	0x00000000
        /*0ae0*/ 	.word	0x00000000
        /*0ae4*/ 	.short	0x010a
        /*0ae6*/ 	.byte	0xff
	.zero		1


	//   ....[156]....
        /*0ae8*/ 	.word	0x000093a0
        /*0aec*/ 	.word	0x00000000
        /*0af0*/ 	.word	0x00000000
        /*0af4*/ 	.short	0x010a
        /*0af6*/ 	.byte	0xff
	.zero		1


	//   ....[157]....
        /*0af8*/ 	.word	0x00009400
        /*0afc*/ 	.word	0x00000000
        /*0b00*/ 	.word	0x00000000
        /*0b04*/ 	.short	0x010a
        /*0b06*/ 	.byte	0xff
	.zero		1


	//   ....[158]....
        /*0b08*/ 	.word	0x00009450
        /*0b0c*/ 	.word	0x00000000
        /*0b10*/ 	.word	0x00000180
        /*0b14*/ 	.short	0x010a
        /*0b16*/ 	.byte	0xff
	.zero		1


	//   ....[159]....
        /*0b18*/ 	.word	0x000094b0
        /*0b1c*/ 	.word	0x00000000
        /*0b20*/ 	.word	0x00000130
        /*0b24*/ 	.short	0x010a
        /*0b26*/ 	.byte	0xff
	.zero		1


	//   ....[160]....
        /*0b28*/ 	.word	0x00009500
        /*0b2c*/ 	.word	0x00000000
        /*0b30*/ 	.word	0x00000120
        /*0b34*/ 	.short	0x010a
        /*0b36*/ 	.byte	0xff
	.zero		1


	//   ....[161]....
        /*0b38*/ 	.word	0x00009560
        /*0b3c*/ 	.word	0x00000000
        /*0b40*/ 	.word	0x00000130
        /*0b44*/ 	.short	0x010a
        /*0b46*/ 	.byte	0xff
	.zero		1


	//   ....[162]....
        /*0b48*/ 	.word	0x000095c0
        /*0b4c*/ 	.word	0x00000004
        /*0b50*/ 	.word	0x00000008
        /*0b54*/ 	.short	0x010a
        /*0b56*/ 	.byte	0xff
	.zero		1


	//   ....[163]....
        /*0b58*/ 	.word	0x000096a0
        /*0b5c*/ 	.word	0x00000002
        /*0b60*/ 	.word	0x00000008
        /*0b64*/ 	.short	0x010a
        /*0b66*/ 	.byte	0xff
	.zero		1


	//   ....[164]....
        /*0b68*/ 	.word	0x000096f0
        /*0b6c*/ 	.word	0x00000000
        /*0b70*/ 	.word	0x00000120
        /*0b74*/ 	.short	0x010a
        /*0b76*/ 	.byte	0xff
	.zero		1


	//   ....[165]....
        /*0b78*/ 	.word	0x00009750
        /*0b7c*/ 	.word	0x00000000
        /*0b80*/ 	.word	0x00000160
        /*0b84*/ 	.short	0x010a
        /*0b86*/ 	.byte	0xff
	.zero		1


	//   ....[166]....
        /*0b88*/ 	.word	0x000097b0
        /*0b8c*/ 	.word	0x00000000
        /*0b90*/ 	.word	0x00000000
        /*0b94*/ 	.short	0x010a
        /*0b96*/ 	.byte	0xff
	.zero		1


	//   ....[167]....
        /*0b98*/ 	.word	0x00009810
        /*0b9c*/ 	.word	0x00000000
        /*0ba0*/ 	.word	0x00000000
        /*0ba4*/ 	.short	0x010a
        /*0ba6*/ 	.byte	0xff
	.zero		1


	//   ....[168]....
        /*0ba8*/ 	.word	0x00009870
        /*0bac*/ 	.word	0x00000000
        /*0bb0*/ 	.word	0x00000000
        /*0bb4*/ 	.short	0x010a
        /*0bb6*/ 	.byte	0xff
	.zero		1


	//   ....[169]....
        /*0bb8*/ 	.word	0x000098d0
        /*0bbc*/ 	.word	0x00000000
        /*0bc0*/ 	.word	0x00000000
        /*0bc4*/ 	.short	0x010a
        /*0bc6*/ 	.byte	0xff
	.zero		1


	//   ....[170]....
        /*0bc8*/ 	.word	0x00009930
        /*0bcc*/ 	.word	0x00000000
        /*0bd0*/ 	.word	0x000001a0
        /*0bd4*/ 	.short	0x010a
        /*0bd6*/ 	.byte	0xff
	.zero		1


	//   ....[171]....
        /*0bd8*/ 	.word	0x00009980
        /*0bdc*/ 	.word	0x00000000
        /*0be0*/ 	.word	0x00000120
        /*0be4*/ 	.short	0x010a
        /*0be6*/ 	.byte	0xff
	.zero		1


	//   ....[172]....
        /*0be8*/ 	.word	0x000099e0
        /*0bec*/ 	.word	0x00000000
        /*0bf0*/ 	.word	0x00000118
        /*0bf4*/ 	.short	0x010a
        /*0bf6*/ 	.byte	0xff
	.zero		1


	//   ....[173]....
        /*0bf8*/ 	.word	0x00009a40
        /*0bfc*/ 	.word	0x00000003
        /*0c00*/ 	.word	0x000000f0
        /*0c04*/ 	.short	0x010a
        /*0c06*/ 	.byte	0xff
	.zero		1


	//   ....[174]....
        /*0c08*/ 	.word	0x00009aa0
        /*0c0c*/ 	.word	0x00000003
        /*0c10*/ 	.word	0x000000f8
        /*0c14*/ 	.short	0x010a
        /*0c16*/ 	.byte	0xff
	.zero		1


	//   ....[175]....
        /*0c18*/ 	.word	0x00009b00
        /*0c1c*/ 	.word	0x00000003
        /*0c20*/ 	.word	0x00000100
        /*0c24*/ 	.short	0x010a
        /*0c26*/ 	.byte	0xff
	.zero		1


	//   ....[176]....
        /*0c28*/ 	.word	0x00009b60
        /*0c2c*/ 	.word	0x00000003
        /*0c30*/ 	.word	0x00000108
        /*0c34*/ 	.short	0x010a
        /*0c36*/ 	.byte	0xff
	.zero		1


	//   ....[177]....
        /*0c38*/ 	.word	0x00009bc0
        /*0c3c*/ 	.word	0x00000000
        /*0c40*/ 	.word	0x000000f0
        /*0c44*/ 	.short	0x010a
        /*0c46*/ 	.byte	0xff
	.zero		1


	//   ....[178]....
        /*0c48*/ 	.word	0x00009c20
        /*0c4c*/ 	.word	0x00000000
        /*0c50*/ 	.word	0x000000f8
        /*0c54*/ 	.short	0x010a
        /*0c56*/ 	.byte	0xff
	.zero		1


	//   ....[179]....
        /*0c58*/ 	.word	0x00009c80
        /*0c5c*/ 	.word	0x00000000
        /*0c60*/ 	.word	0x00000100
        /*0c64*/ 	.short	0x010a
        /*0c66*/ 	.byte	0xff
	.zero		1


	//   ....[180]....
        /*0c68*/ 	.word	0x00009cd0
        /*0c6c*/ 	.word	0x00000000
        /*0c70*/ 	.word	0x00000120
        /*0c74*/ 	.short	0x010a
        /*0c76*/ 	.byte	0xff
	.zero		1


	//   ....[181]....
        /*0c78*/ 	.word	0x00009d30
        /*0c7c*/ 	.word	0x00000000
        /*0c80*/ 	.word	0x000000d0
        /*0c84*/ 	.short	0x010a
        /*0c86*/ 	.byte	0xff
	.zero		1


	//   ....[182]....
        /*0c88*/ 	.word	0x00009d80
        /*0c8c*/ 	.word	0x0000004a
        /*0c90*/ 	.word	0x00000140
        /*0c94*/ 	.short	0x010a
        /*0c96*/ 	.byte	0xff
	.zero		1


	//   ....[183]....
        /*0c98*/ 	.word	0x00009dd0
        /*0c9c*/ 	.word	0x00000003
        /*0ca0*/ 	.word	0x000000d0
        /*0ca4*/ 	.short	0x010a
        /*0ca6*/ 	.byte	0xff
	.zero		1


	//   ....[184]....
        /*0ca8*/ 	.word	0x00009e20
        /*0cac*/ 	.word	0x00000053
        /*0cb0*/ 	.word	0x000000d0
        /*0cb4*/ 	.short	0x010a
        /*0cb6*/ 	.byte	0xff
	.zero		1


	//   ....[185]....
        /*0cb8*/ 	.word	0x00009e70
        /*0cbc*/ 	.word	0x00000058
        /*0cc0*/ 	.word	0x000000d0
        /*0cc4*/ 	.short	0x010a
        /*0cc6*/ 	.byte	0xff
	.zero		1


	//----- nvinfo : EIATTR_NUM_MBARRIERS
	.align		4
.L_47:
        /*0cc8*/ 	.byte	0x03, 0x38
        /*0cca*/ 	.short	0x0035


	//----- nvinfo : EIATTR_EXIT_INSTR_OFFSETS
	.align		4
        /*0ccc*/ 	.byte	0x04, 0x1c
        /*0cce*/ 	.short	(.L_49 - .L_48)


	//   ....[0]....
.L_48:
        /*0cd0*/ 	.word	0x00002e60


	//   ....[1]....
        /*0cd4*/ 	.word	0x00003360


	//   ....[2]....
        /*0cd8*/ 	.word	0x000033c0


	//   ....[3]....
        /*0cdc*/ 	.word	0x00004740


	//   ....[4]....
        /*0ce0*/ 	.word	0x00005930


	//   ....[5]....
        /*0ce4*/ 	.word	0x00005970


	//   ....[6]....
        /*0ce8*/ 	.word	0x00008d40


	//   ....[7]....
        /*0cec*/ 	.word	0x00008dc0


	//   ....[8]....
        /*0cf0*/ 	.word	0x00008df0


	//   ....[9]....
        /*0cf4*/ 	.word	0x00008e60


	//----- nvinfo : EIATTR_MAX_THREADS
	.align		4
.L_49:
        /*0cf8*/ 	.byte	0x04, 0x05
        /*0cfa*/ 	.short	(.L_51 - .L_50)
.L_50:
        /*0cfc*/ 	.word	0x00000100
        /*0d00*/ 	.word	0x00000001
        /*0d04*/ 	.word	0x00000001


	//----- nvinfo : EIATTR_CRS_STACK_SIZE
	.align		4
.L_51:
        /*0d08*/ 	.byte	0x04, 0x1e
        /*0d0a*/ 	.short	(.L_53 - .L_52)
.L_52:
        /*0d0c*/ 	.word	0x00000000


	//----- nvinfo : EIATTR_CBANK_PARAM_SIZE
	.align		4
.L_53:
        /*0d10*/ 	.byte	0x03, 0x19
        /*0d12*/ 	.short	0x0800


	//----- nvinfo : EIATTR_PARAM_CBANK
	.align		4
        /*0d14*/ 	.byte	0x04, 0x0a
        /*0d16*/ 	.short	(.L_55 - .L_54)
	.align		4
.L_54:
        /*0d18*/ 	.word	index@(.nv.constant0._ZN7cutlass13device_kernelINS_4gemm6kernel13GemmUniversalIN4cute5tupleIJiiiiEEENS1_10collective13CollectiveMmaINS1_35MainloopSm100TmaUmmaWarpSpecializedILi13ELi2ELi4ENS5_IJNS4_1CILi2EEENSA_ILi1EEESC_EEEEENS5_IJNSA_ILi128EEESF_NSA_ILi64EEEEEENS_6half_tENS5_IJlSC_lEEESI_SJ_NS4_8TiledMMAINS4_8MMA_AtomIJNS4_26SM100_MMA_F16BF16_2x1SM_SSISI_SI_fLi128ELi128ELNS4_4UMMA5MajorE0ELSO_0ELNSN_7ScaleInE0ELSP_0EEEEEENS4_6LayoutINS5_IJSC_SC_SC_EEENS5_IJNSA_ILi0EEESU_SU_EEEEENS5_IJNS4_10UnderscoreESX_SX_EEEEENS4_18SM100_TMA_2SM_LOADENS4_14ComposedLayoutINS4_7SwizzleILi3ELi4ELi3EEENS4_18smem_ptr_flag_bitsILi16EEENSS_INS5_IJNSA_ILi8EEESG_EEENS5_IJSG_SC_EEEEEEEvNS4_8identityES10_S1A_vS1B_EENS_8epilogue10collective18CollectiveEpilogueINS1D_23Sm100TmaWarpSpecializedILi4ELi2ELi16ELb1ELb0EEEJNS5_IJSG_SF_SG_EEENS5_IJNSS_ISG_SC_EENSS_INS5_IJNSA_ILi16EEESB_EEENS5_IJSC_SG_EEEEEEEESI_SJ_SI_SJ_NS1D_6fusion15FusionCallbacksIS1H_NS1P_17LinearCombinationISI_fSI_fLNS_15FloatRoundStyleE2EEES1I_S1O_JEEENS4_5SM1004TMEM4LOAD26SM100_TMEM_LOAD_32dp32b16xENS4_13SM90_TMA_LOADENS11_INS12_ILi1ELi4ELi3EEES15_NSS_INS5_IJS16_S1K_EEENS5_IJS1K_SC_EEEEEEENS4_39AutoVectorizingCopyWithAssumedAlignmentILi128EEENS4_14SM90_TMA_STOREES24_S26_S26_EEEvvEEEEvNT_6ParamsE)
        /*0d1c*/ 	.short	0x0380
        /*0d1e*/ 	.short	0x0800


	//----- nvinfo : EIATTR_SW_WAR
	.align		4
.L_55:
        /*0d20*/ 	.byte	0x04, 0x36
        /*0d22*/ 	.short	(.L_57 - .L_56)
.L_56:
        /*0d24*/ 	.word	0x00000008
.L_57:


//--------------------- .nv.callgraph             --------------------------
	.section	.nv.callgraph,"",@"SHT_CUDA_CALLGRAPH"
	.align	4
	.sectionentsize	8
	.align		4
        /*0000*/ 	.word	0x00000000
	.align		4
        /*0004*/ 	.word	0xffffffff
	.align		4
        /*0008*/ 	.word	index@(_ZN7cutlass13device_kernelINS_4gemm6kernel13GemmUniversalIN4cute5tupleIJiiiiEEENS1_10collective13CollectiveMmaINS1_35MainloopSm100TmaUmmaWarpSpecializedILi13ELi2ELi4ENS5_IJNS4_1CILi2EEENSA_ILi1EEESC_EEEEENS5_IJNSA_ILi128EEESF_NSA_ILi64EEEEEENS_6half_tENS5_IJlSC_lEEESI_SJ_NS4_8TiledMMAINS4_8MMA_AtomIJNS4_26SM100_MMA_F16BF16_2x1SM_SSISI_SI_fLi128ELi128ELNS4_4UMMA5MajorE0ELSO_0ELNSN_7ScaleInE0ELSP_0EEEEEENS4_6LayoutINS5_IJSC_SC_SC_EEENS5_IJNSA_ILi0EEESU_SU_EEEEENS5_IJNS4_10UnderscoreESX_SX_EEEEENS4_18SM100_TMA_2SM_LOADENS4_14ComposedLayoutINS4_7SwizzleILi3ELi4ELi3EEENS4_18smem_ptr_flag_bitsILi16EEENSS_INS5_IJNSA_ILi8EEESG_EEENS5_IJSG_SC_EEEEEEEvNS4_8identityES10_S1A_vS1B_EENS_8epilogue10collective18CollectiveEpilogueINS1D_23Sm100TmaWarpSpecializedILi4ELi2ELi16ELb1ELb0EEEJNS5_IJSG_SF_SG_EEENS5_IJNSS_ISG_SC_EENSS_INS5_IJNSA_ILi16EEESB_EEENS5_IJSC_SG_EEEEEEEESI_SJ_SI_SJ_NS1D_6fusion15FusionCallbacksIS1H_NS1P_17LinearCombinationISI_fSI_fLNS_15FloatRoundStyleE2EEES1I_S1O_JEEENS4_5SM1004TMEM4LOAD26SM100_TMEM_LOAD_32dp32b16xENS4_13SM90_TMA_LOADENS11_INS12_ILi1ELi4ELi3EEES15_NSS_INS5_IJS16_S1K_EEENS5_IJS1K_SC_EEEEEEENS4_39AutoVectorizingCopyWithAssumedAlignmentILi128EEENS4_14SM90_TMA_STOREES24_S26_S26_EEEvvEEEEvNT_6ParamsE)
	.align		4
        /*000c*/ 	.word	index@(__assertfail)
	.align		4
        /*0010*/ 	.word	0x00000000
	.align		4
        /*0014*/ 	.word	0xfffffffe
	.align		4
        /*0018*/ 	.word	0x00000000
	.align		4
        /*001c*/ 	.word	0xfffffffd
	.align		4
        /*0020*/ 	.word	0x00000000
	.align		4
        /*0024*/ 	.word	0xfffffffc


//--------------------- .nv.constant4             --------------------------
	.section	.nv.constant4,"a",@progbits
	.align	8
	.align		8
.nv.constant4:
        /*0000*/ 	.dword	__assertfail
	.align		8
        /*0008*/ 	.dword	__unnamed_1
	.align		8
        /*0010*/ 	.dword	__unnamed_2
	.align		8
        /*0018*/ 	.dword	_ZN39_INTERNAL_a549e618_4_k_cu_7043fb77_69004cuda3std3__45__cpo5beginE
	.align		8
        /*0020*/ 	.dword	_ZN39_INTERNAL_a549e618_4_k_cu_7043fb77_69004cuda3std3__45__cpo3endE
	.align		8
        /*0028*/ 	.dword	_ZN39_INTERNAL_a549e618_4_k_cu_7043fb77_69004cuda3std3__45__cpo6cbeginE
	.align		8
        /*0030*/ 	.dword	_ZN39_INTERNAL_a549e618_4_k_cu_7043fb77_69004cuda3std3__45__cpo4cendE
	.align		8
        /*0038*/ 	.dword	_ZN39_INTERNAL_a549e618_4_k_cu_7043fb77_69004cuda3std3__441_GLOBAL__N__a549e618_4_k_cu_7043fb77_69006ignoreE
	.align		8
        /*0040*/ 	.dword	_ZN39_INTERNAL_a549e618_4_k_cu_7043fb77_69004cuda3std3__419piecewise_constructE
	.align		8
        /*0048*/ 	.dword	_ZN39_INTERNAL_a549e618_4_k_cu_7043fb77_69004cuda3std3__48in_placeE
	.align		8
        /*0050*/ 	.dword	_ZN39_INTERNAL_a549e618_4_k_cu_7043fb77_69004cuda3std6ranges3__45__cpo4swapE
	.align		8
        /*0058*/ 	.dword	_ZN39_INTERNAL_a549e618_4_k_cu_7043fb77_69004cuda3std6ranges3__45__cpo9iter_moveE
	.align		8
        /*0060*/ 	.dword	_ZN39_INTERNAL_a549e618_4_k_cu_7043fb77_69004cute7productE
	.align		8
        /*0068*/ 	.dword	_ZN39_INTERNAL_a549e618_4_k_cu_7043fb77_69004cute1_E
	.align		8
        /*0070*/ 	.dword	$str$25
	.align		8
        /*0078*/ 	.dword	$str$26
	.align		8
        /*0080*/ 	.dword	$str$27
	.align		8
        /*0088*/ 	.dword	$str$28


//--------------------- .text._ZN7cutlass13device_kernelINS_4gemm6kernel13GemmUniversalIN4cute5tupleIJiiiiEEENS1_10collective13CollectiveMmaINS1_35MainloopSm100TmaUmmaWarpSpecializedILi13ELi2ELi4ENS5_IJNS4_1CILi2EEENSA_ILi1EEESC_EEEEENS5_IJNSA_ILi128EEESF_NSA_ILi64EEEEEENS_6half_tENS5_IJlSC_lEEESI_SJ_NS4_8TiledMMAINS4_8MMA_AtomIJNS4_26SM100_MMA_F16BF16_2x1SM_SSISI_SI_fLi128ELi128ELNS4_4UMMA5MajorE0ELSO_0ELNSN_7ScaleInE0ELSP_0EEEEEENS4_6LayoutINS5_IJSC_SC_SC_EEENS5_IJNSA_ILi0EEESU_SU_EEEEENS5_IJNS4_10UnderscoreESX_SX_EEEEENS4_18SM100_TMA_2SM_LOADENS4_14ComposedLayoutINS4_7SwizzleILi3ELi4ELi3EEENS4_18smem_ptr_flag_bitsILi16EEENSS_INS5_IJNSA_ILi8EEESG_EEENS5_IJSG_SC_EEEEEEEvNS4_8identityES10_S1A_vS1B_EENS_8epilogue10collective18CollectiveEpilogueINS1D_23Sm100TmaWarpSpecializedILi4ELi2ELi16ELb1ELb0EEEJNS5_IJSG_SF_SG_EEENS5_IJNSS_ISG_SC_EENSS_INS5_IJNSA_ILi16EEESB_EEENS5_IJSC_SG_EEEEEEEESI_SJ_SI_SJ_NS1D_6fusion15FusionCallbacksIS1H_NS1P_17LinearCombinationISI_fSI_fLNS_15FloatRoundStyleE2EEES1I_S1O_JEEENS4_5SM1004TMEM4LOAD26SM100_TMEM_LOAD_32dp32b16xENS4_13SM90_TMA_LOADENS11_INS12_ILi1ELi4ELi3EEES15_NSS_INS5_IJS16_S1K_EEENS5_IJS1K_SC_EEEEEEENS4_39AutoVectorizingCopyWithAssumedAlignmentILi128EEENS4_14SM90_TMA_STOREES24_S26_S26_EEEvvEEEEvNT_6ParamsE --------------------------
	.section	.text._ZN7cutlass13device_kernelINS_4gemm6kernel13GemmUniversalIN4cute5tupleIJiiiiEEENS1_10collective13CollectiveMmaINS1_35MainloopSm100TmaUmmaWarpSpecializedILi13ELi2ELi4ENS5_IJNS4_1CILi2EEENSA_ILi1EEESC_EEEEENS5_IJNSA_ILi128EEESF_NSA_ILi64EEEEEENS_6half_tENS5_IJlSC_lEEESI_SJ_NS4_8TiledMMAINS4_8MMA_AtomIJNS4_26SM100_MMA_F16BF16_2x1SM_SSISI_SI_fLi128ELi128ELNS4_4UMMA5MajorE0ELSO_0ELNSN_7ScaleInE0ELSP_0EEEEEENS4_6LayoutINS5_IJSC_SC_SC_EEENS5_IJNSA_ILi0EEESU_SU_EEEEENS5_IJNS4_10UnderscoreESX_SX_EEEEENS4_18SM100_TMA_2SM_LOADENS4_14ComposedLayoutINS4_7SwizzleILi3ELi4ELi3EEENS4_18smem_ptr_flag_bitsILi16EEENSS_INS5_IJNSA_ILi8EEESG_EEENS5_IJSG_SC_EEEEEEEvNS4_8identityES10_S1A_vS1B_EENS_8epilogue10collective18CollectiveEpilogueINS1D_23Sm100TmaWarpSpecializedILi4ELi2ELi16ELb1ELb0EEEJNS5_IJSG_SF_SG_EEENS5_IJNSS_ISG_SC_EENSS_INS5_IJNSA_ILi16EEESB_EEENS5_IJSC_SG_EEEEEEEESI_SJ_SI_SJ_NS1D_6fusion15FusionCallbacksIS1H_NS1P_17LinearCombinationISI_fSI_fLNS_15FloatRoundStyleE2EEES1I_S1O_JEEENS4_5SM1004TMEM4LOAD26SM100_TMEM_LOAD_32dp32b16xENS4_13SM90_TMA_LOADENS11_INS12_ILi1ELi4ELi3EEES15_NSS_INS5_IJS16_S1K_EEENS5_IJS1K_SC_EEEEEEENS4_39AutoVectorizingCopyWithAssumedAlignmentILi128EEENS4_14SM90_TMA_STOREES24_S26_S26_EEEvvEEEEvNT_6ParamsE,"ax",@progbits
	.align	128
.text._ZN7cutlass13device_kernelINS_4gemm6kernel13GemmUniversalIN4cute5tupleIJiiiiEEENS1_10collective13CollectiveMmaINS1_35MainloopSm100TmaUmmaWarpSpecializedILi13ELi2ELi4ENS5_IJNS4_1CILi2EEENSA_ILi1EEESC_EEEEENS5_IJNSA_ILi128EEESF_NSA_ILi64EEEEEENS_6half_tENS5_IJlSC_lEEESI_SJ_NS4_8TiledMMAINS4_8MMA_AtomIJNS4_26SM100_MMA_F16BF16_2x1SM_SSISI_SI_fLi128ELi128ELNS4_4UMMA5MajorE0ELSO_0ELNSN_7ScaleInE0ELSP_0EEEEEENS4_6LayoutINS5_IJSC_SC_SC_EEENS5_IJNSA_ILi0EEESU_SU_EEEEENS5_IJNS4_10UnderscoreESX_SX_EEEEENS4_18SM100_TMA_2SM_LOADENS4_14ComposedLayoutINS4_7SwizzleILi3ELi4ELi3EEENS4_18smem_ptr_flag_bitsILi16EEENSS_INS5_IJNSA_ILi8EEESG_EEENS5_IJSG_SC_EEEEEEEvNS4_8identityES10_S1A_vS1B_EENS_8epilogue10collective18CollectiveEpilogueINS1D_23Sm100TmaWarpSpecializedILi4ELi2ELi16ELb1ELb0EEEJNS5_IJSG_SF_SG_EEENS5_IJNSS_ISG_SC_EENSS_INS5_IJNSA_ILi16EEESB_EEENS5_IJSC_SG_EEEEEEEESI_SJ_SI_SJ_NS1D_6fusion15FusionCallbacksIS1H_NS1P_17LinearCombinationISI_fSI_fLNS_15FloatRoundStyleE2EEES1I_S1O_JEEENS4_5SM1004TMEM4LOAD26SM100_TMEM_LOAD_32dp32b16xENS4_13SM90_TMA_LOADENS11_INS12_ILi1ELi4ELi3EEES15_NSS_INS5_IJS16_S1K_EEENS5_IJS1K_SC_EEEEEEENS4_39AutoVectorizingCopyWithAssumedAlignmentILi128EEENS4_14SM90_TMA_STOREES24_S26_S26_EEEvvEEEEvNT_6ParamsE:
        .type           _ZN7cutlass13device_kernelINS_4gemm6kernel13GemmUniversalIN4cute5tupleIJiiiiEEENS1_10collective13CollectiveMmaINS1_35MainloopSm100TmaUmmaWarpSpecializedILi13ELi2ELi4ENS5_IJNS4_1CILi2EEENSA_ILi1EEESC_EEEEENS5_IJNSA_ILi128EEESF_NSA_ILi64EEEEEENS_6half_tENS5_IJlSC_lEEESI_SJ_NS4_8TiledMMAINS4_8MMA_AtomIJNS4_26SM100_MMA_F16BF16_2x1SM_SSISI_SI_fLi128ELi128ELNS4_4UMMA5MajorE0ELSO_0ELNSN_7ScaleInE0ELSP_0EEEEEENS4_6LayoutINS5_IJSC_SC_SC_EEENS5_IJNSA_ILi0EEESU_SU_EEEEENS5_IJNS4_10UnderscoreESX_SX_EEEEENS4_18SM100_TMA_2SM_LOADENS4_14ComposedLayoutINS4_7SwizzleILi3ELi4ELi3EEENS4_18smem_ptr_flag_bitsILi16EEENSS_INS5_IJNSA_ILi8EEESG_EEENS5_IJSG_SC_EEEEEEEvNS4_8identityES10_S1A_vS1B_EENS_8epilogue10collective18CollectiveEpilogueINS1D_23Sm100TmaWarpSpecializedILi4ELi2ELi16ELb1ELb0EEEJNS5_IJSG_SF_SG_EEENS5_IJNSS_ISG_SC_EENSS_INS5_IJNSA_ILi16EEESB_EEENS5_IJSC_SG_EEEEEEEESI_SJ_SI_SJ_NS1D_6fusion15FusionCallbacksIS1H_NS1P_17LinearCombinationISI_fSI_fLNS_15FloatRoundStyleE2EEES1I_S1O_JEEENS4_5SM1004TMEM4LOAD26SM100_TMEM_LOAD_32dp32b16xENS4_13SM90_TMA_LOADENS11_INS12_ILi1ELi4ELi3EEES15_NSS_INS5_IJS16_S1K_EEENS5_IJS1K_SC_EEEEEEENS4_39AutoVectorizingCopyWithAssumedAlignmentILi128EEENS4_14SM90_TMA_STOREES24_S26_S26_EEEvvEEEEvNT_6ParamsE,@function
        .size           _ZN7cutlass13device_kernelINS_4gemm6kernel13GemmUniversalIN4cute5tupleIJiiiiEEENS1_10collective13CollectiveMmaINS1_35MainloopSm100TmaUmmaWarpSpecializedILi13ELi2ELi4ENS5_IJNS4_1CILi2EEENSA_ILi1EEESC_EEEEENS5_IJNSA_ILi128EEESF_NSA_ILi64EEEEEENS_6half_tENS5_IJlSC_lEEESI_SJ_NS4_8TiledMMAINS4_8MMA_AtomIJNS4_26SM100_MMA_F16BF16_2x1SM_SSISI_SI_fLi128ELi128ELNS4_4UMMA5MajorE0ELSO_0ELNSN_7ScaleInE0ELSP_0EEEEEENS4_6LayoutINS5_IJSC_SC_SC_EEENS5_IJNSA_ILi0EEESU_SU_EEEEENS5_IJNS4_10UnderscoreESX_SX_EEEEENS4_18SM100_TMA_2SM_LOADENS4_14ComposedLayoutINS4_7SwizzleILi3ELi4ELi3EEENS4_18smem_ptr_flag_bitsILi16EEENSS_INS5_IJNSA_ILi8EEESG_EEENS5_IJSG_SC_EEEEEEEvNS4_8identityES10_S1A_vS1B_EENS_8epilogue10collective18CollectiveEpilogueINS1D_23Sm100TmaWarpSpecializedILi4ELi2ELi16ELb1ELb0EEEJNS5_IJSG_SF_SG_EEENS5_IJNSS_ISG_SC_EENSS_INS5_IJNSA_ILi16EEESB_EEENS5_IJSC_SG_EEEEEEEESI_SJ_SI_SJ_NS1D_6fusion15FusionCallbacksIS1H_NS1P_17LinearCombinationISI_fSI_fLNS_15FloatRoundStyleE2EEES1I_S1O_JEEENS4_5SM1004TMEM4LOAD26SM100_TMEM_LOAD_32dp32b16xENS4_13SM90_TMA_LOADENS11_INS12_ILi1ELi4ELi3EEES15_NSS_INS5_IJS16_S1K_EEENS5_IJS1K_SC_EEEEEEENS4_39AutoVectorizingCopyWithAssumedAlignmentILi128EEENS4_14SM90_TMA_STOREES24_S26_S26_EEEvvEEEEvNT_6ParamsE,(.L_x_225 - _ZN7cutlass13device_kernelINS_4gemm6kernel13GemmUniversalIN4cute5tupleIJiiiiEEENS1_10collective13CollectiveMmaINS1_35MainloopSm100TmaUmmaWarpSpecializedILi13ELi2ELi4ENS5_IJNS4_1CILi2EEENSA_ILi1EEESC_EEEEENS5_IJNSA_ILi128EEESF_NSA_ILi64EEEEEENS_6half_tENS5_IJlSC_lEEESI_SJ_NS4_8TiledMMAINS4_8MMA_AtomIJNS4_26SM100_MMA_F16BF16_2x1SM_SSISI_SI_fLi128ELi128ELNS4_4UMMA5MajorE0ELSO_0ELNSN_7ScaleInE0ELSP_0EEEEEENS4_6LayoutINS5_IJSC_SC_SC_EEENS5_IJNSA_ILi0EEESU_SU_EEEEENS5_IJNS4_10UnderscoreESX_SX_EEEEENS4_18SM100_TMA_2SM_LOADENS4_14ComposedLayoutINS4_7SwizzleILi3ELi4ELi3EEENS4_18smem_ptr_flag_bitsILi16EEENSS_INS5_IJNSA_ILi8EEESG_EEENS5_IJSG_SC_EEEEEEEvNS4_8identityES10_S1A_vS1B_EENS_8epilogue10collective18CollectiveEpilogueINS1D_23Sm100TmaWarpSpecializedILi4ELi2ELi16ELb1ELb0EEEJNS5_IJSG_SF_SG_EEENS5_IJNSS_ISG_SC_EENSS_INS5_IJNSA_ILi16EEESB_EEENS5_IJSC_SG_EEEEEEEESI_SJ_SI_SJ_NS1D_6fusion15FusionCallbacksIS1H_NS1P_17LinearCombinationISI_fSI_fLNS_15FloatRoundStyleE2EEES1I_S1O_JEEENS4_5SM1004TMEM4LOAD26SM100_TMEM_LOAD_32dp32b16xENS4_13SM90_TMA_LOADENS11_INS12_ILi1ELi4ELi3EEES15_NSS_INS5_IJS16_S1K_EEENS5_IJS1K_SC_EEEEEEENS4_39AutoVectorizingCopyWithAssumedAlignmentILi128EEENS4_14SM90_TMA_STOREES24_S26_S26_EEEvvEEEEvNT_6ParamsE)
        .other          _ZN7cutlass13device_kernelINS_4gemm6kernel13GemmUniversalIN4cute5tupleIJiiiiEEENS1_10collective13CollectiveMmaINS1_35MainloopSm100TmaUmmaWarpSpecializedILi13ELi2ELi4ENS5_IJNS4_1CILi2EEENSA_ILi1EEESC_EEEEENS5_IJNSA_ILi128EEESF_NSA_ILi64EEEEEENS_6half_tENS5_IJlSC_lEEESI_SJ_NS4_8TiledMMAINS4_8MMA_AtomIJNS4_26SM100_MMA_F16BF16_2x1SM_SSISI_SI_fLi128ELi128ELNS4_4UMMA5MajorE0ELSO_0ELNSN_7ScaleInE0ELSP_0EEEEEENS4_6LayoutINS5_IJSC_SC_SC_EEENS5_IJNSA_ILi0EEESU_SU_EEEEENS5_IJNS4_10UnderscoreESX_SX_EEEEENS4_18SM100_TMA_2SM_LOADENS4_14ComposedLayoutINS4_7SwizzleILi3ELi4ELi3EEENS4_18smem_ptr_flag_bitsILi16EEENSS_INS5_IJNSA_ILi8EEESG_EEENS5_IJSG_SC_EEEEEEEvNS4_8identityES10_S1A_vS1B_EENS_8epilogue10collective18CollectiveEpilogueINS1D_23Sm100TmaWarpSpecializedILi4ELi2ELi16ELb1ELb0EEEJNS5_IJSG_SF_SG_EEENS5_IJNSS_ISG_SC_EENSS_INS5_IJNSA_ILi16EEESB_EEENS5_IJSC_SG_EEEEEEEESI_SJ_SI_SJ_NS1D_6fusion15FusionCallbacksIS1H_NS1P_17LinearCombinationISI_fSI_fLNS_15FloatRoundStyleE2EEES1I_S1O_JEEENS4_5SM1004TMEM4LOAD26SM100_TMEM_LOAD_32dp32b16xENS4_13SM90_TMA_LOADENS11_INS12_ILi1ELi4ELi3EEES15_NSS_INS5_IJS16_S1K_EEENS5_IJS1K_SC_EEEEEEENS4_39AutoVectorizingCopyWithAssumedAlignmentILi128EEENS4_14SM90_TMA_STOREES24_S26_S26_EEEvvEEEEvNT_6ParamsE,@"STO_CUDA_ENTRY STV_DEFAULT"
_ZN7cutlass13device_kernelINS_4gemm6kernel13GemmUniversalIN4cute5tupleIJiiiiEEENS1_10collective13CollectiveMmaINS1_35MainloopSm100TmaUmmaWarpSpecializedILi13ELi2ELi4ENS5_IJNS4_1CILi2EEENSA_ILi1EEESC_EEEEENS5_IJNSA_ILi128EEESF_NSA_ILi64EEEEEENS_6half_tENS5_IJlSC_lEEESI_SJ_NS4_8TiledMMAINS4_8MMA_AtomIJNS4_26SM100_MMA_F16BF16_2x1SM_SSISI_SI_fLi128ELi128ELNS4_4UMMA5MajorE0ELSO_0ELNSN_7ScaleInE0ELSP_0EEEEEENS4_6LayoutINS5_IJSC_SC_SC_EEENS5_IJNSA_ILi0EEESU_SU_EEEEENS5_IJNS4_10UnderscoreESX_SX_EEEEENS4_18SM100_TMA_2SM_LOADENS4_14ComposedLayoutINS4_7SwizzleILi3ELi4ELi3EEENS4_18smem_ptr_flag_bitsILi16EEENSS_INS5_IJNSA_ILi8EEESG_EEENS5_IJSG_SC_EEEEEEEvNS4_8identityES10_S1A_vS1B_EENS_8epilogue10collective18CollectiveEpilogueINS1D_23Sm100TmaWarpSpecializedILi4ELi2ELi16ELb1ELb0EEEJNS5_IJSG_SF_SG_EEENS5_IJNSS_ISG_SC_EENSS_INS5_IJNSA_ILi16EEESB_EEENS5_IJSC_SG_EEEEEEEESI_SJ_SI_SJ_NS1D_6fusion15FusionCallbacksIS1H_NS1P_17LinearCombinationISI_fSI_fLNS_15FloatRoundStyleE2EEES1I_S1O_JEEENS4_5SM1004TMEM4LOAD26SM100_TMEM_LOAD_32dp32b16xENS4_13SM90_TMA_LOADENS11_INS12_ILi1ELi4ELi3EEES15_NSS_INS5_IJS16_S1K_EEENS5_IJS1K_SC_EEEEEEENS4_39AutoVectorizingCopyWithAssumedAlignmentILi128EEENS4_14SM90_TMA_STOREES24_S26_S26_EEEvvEEEEvNT_6ParamsE:
[----:B------:R-:W1:Y:S01]  /*0000*/  LDC R1, c[0x0][0x37c] ;  /* 0x0000df00ff017b82 */ /* 0x000e620000000800 */
[----:B------:R-:W2:Y:S01]  /*0010*/  S2R R72, SR_TID.X ;  /* 0x0000000000487919 */ /* 0x000ea20000002100 */
[----:B------:R-:W3:Y:S06]  /*0020*/  LDCU.64 UR6, c[0x0][0x890] ;  /* 0x00011200ff0677ac */ /* 0x000eec0008000a00 */
[----:B------:R-:W4:Y:S01]  /*0030*/  S2UR UR37, SR_CgaCtaId ;  /* 0x00000000002579c3 */ /* 0x000f220000008800 */
[----:B------:R-:W-:Y:S02]  /*0040*/  PRMT R59, RZ, 0x7610, R59 ;  /* 0x00007610ff3b7816 */ /* 0x000fe4000000003b */
[----:B------:R-:W-:Y:S01]  /*0050*/  ELECT P1, URZ, PT ;  /* 0x0000000000ff782f */ /* 0x000fe20003820000 */
[----:B------:R-:W1:Y:S01]  /*0060*/  LDCU.64 UR46, c[0x0][0x358] ;  /* 0x00006b00ff2e77ac */ /* 0x000e620008000a00 */
[----:B---3--:R-:W-:-:S04]  /*0070*/  UISETP.NE.U32.AND UP0, UPT, UR6, URZ, UPT ;  /* 0x000000ff0600728c */ /* 0x008fc8000bf05070 */
[----:B------:R-:W-:Y:S02]  /*0080*/  UISETP.NE.AND.EX UP0, UPT, UR7, URZ, UPT, UP0 ;  /* 0x000000ff0700728c */ /* 0x000fe4000bf05300 */
[----:B----4-:R-:W-:Y:S02]  /*0090*/  ULOP3.LUT UR5, UR37, 0x1, URZ, 0xc0, !UPT ;  /* 0x0000000125057892 */ /* 0x010fe4000f8ec0ff */
[----:B------:R-:W-:Y:S01]  /*00a0*/  ULOP3.LUT UR4, UR37, 0x1, URZ, 0x3c, !UPT ;  /* 0x0000000125047892 */ /* 0x000fe2000f8e3cff */
[----:B--2---:R-:W-:-:S05]  /*00b0*/  SHF.R.U32.HI R66, RZ, 0x5, R72 ;  /* 0x00000005ff427819 */ /* 0x004fca0000011648 */
[----:B------:R-:W2:Y:S02]  /*00c0*/  SHFL.IDX PT, R0, R66, RZ, 0x1f ;  /* 0x00001fff42007589 */ /* 0x000ea400000e0000 */
[----:B--2---:R-:W-:Y:S01]  /*00d0*/  R2UR UR10, R0 ;  /* 0x00000000000a72ca */ /* 0x004fe200000e0000 */
[----:B-1----:R-:W-:-:S14]  /*00e0*/  BRA.U UP0, `(.L_x_0) ;  /* 0x00000001002c7547 */ /* 0x002fdc000b800000 */
[----:B------:R-:W1:Y:S02]  /*00f0*/  LDCU.64 UR8, c[0x0][0x888] ;  /* 0x00011100ff0877ac */ /* 0x000e640008000a00 */
[----:B-1----:R-:W-:-:S04]  /*0100*/  UISETP.NE.U32.AND UP0, UPT, UR8, URZ, UPT ;  /* 0x000000ff0800728c */ /* 0x002fc8000bf05070 */
[----:B------:R-:W-:-:S09]  /*0110*/  UISETP.NE.AND.EX UP0, UPT, UR9, URZ, UPT, UP0 ;  /* 0x000000ff0900728c */ /* 0x000fd2000bf05300 */
[----:B------:R-:W-:Y:S05]  /*0120*/  BRA.U !UP0, `(.L_x_1) ;  /* 0x0000000108107547 */ /* 0x000fea000b800000 */
[----:B------:R-:W1:Y:S02]  /*0130*/  LDC.64 R2, c[0x0][0x888] ;  /* 0x00022200ff027b82 */ /* 0x000e640000000a00 */
[----:B-1----:R1:W5:Y:S01]  /*0140*/  LDG.E R35, desc[UR46][R2.64] ;  /* 0x0000002e02237981 */ /* 0x002362000c1e1900 */
[----:B------:R-:W-:Y:S01]  /*0150*/  HFMA2 R59, -RZ, RZ, 0, 5.9604644775390625e-08 ;  /* 0x00000001ff3b7431 */ /* 0x000fe200000001ff */
[----:B------:R-:W-:Y:S05]  /*0160*/  BRA `(.L_x_0) ;  /* 0x00000000000c7947 */ /* 0x000fea0003800000 */
.L_x_1:
[----:B------:R-:W1:Y:S01]  /*0170*/  LDCU UR8, c[0x0][0x880] ;  /* 0x00011000ff0877ac */ /* 0x000e620008000800 */
[----:B------:R-:W-:Y:S01]  /*0180*/  HFMA2 R59, -RZ, RZ, 0, 5.9604644775390625e-08 ;  /* 0x00000001ff3b7431 */ /* 0x000fe200000001ff */
[----:B-1----:R-:W-:-:S07]  /*0190*/  MOV R35, UR8 ;  /* 0x0000000800237c02 */ /* 0x002fce0008000f00 */
.L_x_0:
[----:B------:R-:W2:Y:S02]  /*01a0*/  LDCU.64 UR8, c[0x0][0x8b0] ;  /* 0x00011600ff0877ac */ /* 0x000ea40008000a00 */
[----:B--2---:R-:W-:-:S04]  /*01b0*/  UISETP.NE.U32.AND UP0, UPT, UR8, URZ, UPT ;  /* 0x000000ff0800728c */ /* 0x004fc8000bf05070 */
[----:B------:R-:W-:-:S09]  /*01c0*/  UISETP.NE.AND.EX UP0, UPT, UR9, URZ, UPT, UP0 ;  /* 0x000000ff0900728c */ /* 0x000fd2000bf05300 */
[----:B------:R-:W-:Y:S05]  /*01d0*/  BRA.U UP0, `(.L_x_2) ;  /* 0x0000000100247547 */ /* 0x000fea000b800000 */
[----:B------:R-:W2:Y:S02]  /*01e0*/  LDCU.64 UR8, c[0x0][0x8a8] ;  /* 0x00011500ff0877ac */ /* 0x000ea40008000a00 */
[----:B--2---:R-:W-:-:S04]  /*01f0*/  UISETP.NE.U32.AND UP0, UPT, UR8, URZ, UPT ;  /* 0x000000ff0800728c */ /* 0x004fc8000bf05070 */
[----:B------:R-:W-:-:S09]  /*0200*/  UISETP.NE.AND.EX UP0, UPT, UR9, URZ, UPT, UP0 ;  /* 0x000000ff0900728c */ /* 0x000fd2000bf05300 */
[----:B------:R-:W-:Y:S05]  /*0210*/  BRA.U !UP0, `(.L_x_3) ;  /* 0x00000001080c7547 */ /* 0x000fea000b800000 */
[----:B------:R-:W2:Y:S02]  /*0220*/  LDC.64 R32, c[0x0][0x8a8] ;  /* 0x00022a00ff207b82 */ /* 0x000ea40000000a00 */
[----:B--2---:R2:W5:Y:S01]  /*0230*/  LDG.E R32, desc[UR46][R32.64] ;  /* 0x0000002e20207981 */ /* 0x004562000c1e1900 */
[----:B------:R-:W-:Y:S05]  /*0240*/  BRA `(.L_x_2) ;  /* 0x0000000000087947 */ /* 0x000fea0003800000 */
.L_x_3:
[----:B------:R-:W2:Y:S02]  /*0250*/  LDCU UR8, c[0x0][0x8a0] ;  /* 0x00011400ff0877ac */ /* 0x000ea40008000800 */
[----:B--2---:R-:W-:Y:S02]  /*0260*/  MOV R32, UR8 ;  /* 0x0000000800207c02 */ /* 0x004fe40008000f00 */
.L_x_2:
[----:B------:R-:W-:Y:S01]  /*0270*/  IMAD.U32 R0, RZ, RZ, UR10 ;  /* 0x0000000aff007e24 */ /* 0x000fe2000f8e00ff */
[----:B------:R-:W-:Y:S04]  /*0280*/  BSSY.RECONVERGENT B0, `(.L_x_4) ;  /* 0x000000c000007945 */ /* 0x000fe80003800200 */
[C---:B------:R-:W-:Y:S02]  /*0290*/  ISETP.NE.OR P2, PT, R0.reuse, 0x1, !P1 ;  /* 0x000000010000780c */ /* 0x040fe40004f45670 */
[----:B------:R-:W-:-:S11]  /*02a0*/  ISETP.NE.OR P0, PT, R0, 0x3, !P1 ;  /* 0x000000030000780c */ /* 0x000fd60004f05670 */
[----:B------:R-:W-:Y:S05]  /*02b0*/  @P2 BRA `(.L_x_5) ;  /* 0x0000000000202947 */ /* 0x000fea0003800000 */
[----:B------:R-:W3:Y:S02]  /*02c0*/  LDCU.64 UR8, c[0x0][0x348] ;  /* 0x00006900ff0877ac */ /* 0x000ee40008000a00 */
[----:B---3--:R-:W-:Y:S02]  /*02d0*/  UIADD3 UR12, UP1, UPT, UR8, 0x80, URZ ;  /* 0x00000080080c7890 */ /* 0x008fe4000ff3e0ff */
[----:B------:R-:W-:Y:S02]  /*02e0*/  UIADD3 UR8, UP0, UPT, UR8, 0x180, URZ ;  /* 0x0000018008087890 */ /* 0x000fe4000ff1e0ff */
[----:B------:R-:W-:Y:S02]  /*02f0*/  UIADD3.X UR13, UPT, UPT, URZ, UR9, URZ, UP1, !UPT ;  /* 0x00000009ff0d7290 */ /* 0x000fe40008ffe4ff */
[----:B------:R-:W-:-:S07]  /*0300*/  UIADD3.X UR9, UPT, UPT, URZ, UR9, URZ, UP0, !UPT ;  /* 0x00000009ff097290 */ /* 0x000fce00087fe4ff */
[----:B------:R3:W-:Y:S02]  /*0310*/  UTMACCTL.PF [UR12] ;  /* 0x000000000c0079b9 */ /* 0x0007e40008040000 */
[----:B------:R3:W-:Y:S02]  /*0320*/  UTMACCTL.PF [UR8] ;  /* 0x00000000080079b9 */ /* 0x0007e40008040000 */
[----:B---3--:R-:W-:Y:S01]  /*0330*/  NOP ;  /* 0x0000000000007918 */ /* 0x008fe20000000000 */
.L_x_5:
[----:B------:R-:W-:Y:S05]  /*0340*/  BSYNC.RECONVERGENT B0 ;  /* 0x0000000000007941 */ /* 0x000fea0003800200 */
.L_x_4:
[----:B------:R-:W-:Y:S04]  /*0350*/  BSSY.RECONVERGENT B0, `(.L_x_6) ;  /* 0x000000a000007945 */ /* 0x000fe80003800200 */
        /* <DEDUP_REMOVED lines=9> */
.L_x_7:
[----:B------:R-:W-:Y:S05]  /*03f0*/  BSYNC.RECONVERGENT B0 ;  /* 0x0000000000007941 */ /* 0x000fea0003800200 */
.L_x_6:
[----:B------:R-:W3:Y:S01]  /*0400*/  LDCU.64 UR8, c[0x0][0x888] ;  /* 0x00011100ff0877ac */ /* 0x000ee20008000a00 */
[----:B------:R-:W-:Y:S02]  /*0410*/  UISETP.EQ.U32.AND UP1, UPT, UR6, URZ, UPT ;  /* 0x000000ff0600728c */ /* 0x000fe4000bf22070 */
[----:B------:R-:W-:Y:S02]  /*0420*/  UPLOP3.LUT UP5, UPT, UPT, UPT, UPT, 0x80, 0x8 ;  /* 0x000000000008789c */ /* 0x000fe40003faf070 */
[----:B---3--:R-:W-:-:S04]  /*0430*/  UISETP.NE.U32.AND UP0, UPT, UR8, URZ, UPT ;  /* 0x000000ff0800728c */ /* 0x008fc8000bf05070 */
[----:B------:R-:W-:-:S04]  /*0440*/  UISETP.NE.AND.EX UP0, UPT, UR9, URZ, UPT, UP0 ;  /* 0x000000ff0900728c */ /* 0x000fc8000bf05300 */
[----:B------:R-:W-:-:S04]  /*0450*/  UISETP.EQ.OR.EX UP2, UPT, UR7, URZ, !UP0, UP1 ;  /* 0x000000ff0700728c */ /* 0x000fc8000c742710 */
[----:B------:R-:W-:-:S05]  /*0460*/  UP2UR UR50, UPR, URZ, 0x4 ;  /* 0x00000004ff327883 */ /* 0x000fca0008000000 */
[----:B------:R-:W-:Y:S07]  /*0470*/  BRA.U !UP2, `(.L_x_8) ;  /* 0x000000010a207547 */ /* 0x000fee000b800000 */
[----:B------:R-:W-:Y:S01]  /*0480*/  UISETP.NE.U32.AND UP2, UPT, UR6, URZ, UPT ;  /* 0x000000ff0600728c */ /* 0x000fe2000bf45070 */
[----:B-----5:R-:W-:Y:S01]  /*0490*/  FSETP.NEU.AND P0, PT, R35, RZ, PT ;  /* 0x000000ff2300720b */ /* 0x020fe20003f0d000 */
[----:B------:R-:W-:Y:S02]  /*04a0*/  USEL UR6, URZ, 0xffffffff, UP0 ;  /* 0xffffffffff067887 */ /* 0x000fe40008000000 */
[----:B------:R-:W-:-:S10]  /*04b0*/  UISETP.NE.AND.EX UP2, UPT, UR7, URZ, UPT, UP2 ;  /* 0x000000ff0700728c */ /* 0x000fd4000bf45320 */
[----:B------:R-:W-:Y:S01]  /*04c0*/  VOTEU.ANY UP1, P0 ;  /* 0x0000000000ff7886 */ /* 0x000fe20000020100 */
[----:B------:R-:W-:-:S04]  /*04d0*/  @!UP2 USEL UR6, URZ, 0xffffffff, UP1 ;  /* 0xffffffffff06a887 */ /* 0x000fc80008800000 */
[----:B------:R-:W-:-:S04]  /*04e0*/  ULOP3.LUT UR6, UR6, 0x1, URZ, 0xc0, !UPT ;  /* 0x0000000106067892 */ /* 0x000fc8000f8ec0ff */
[----:B------:R-:W-:-:S11]  /*04f0*/  UISETP.NE.U32.AND UP5, UPT, UR6, 0x1, UPT ;  /* 0x000000010600788c */ /* 0x000fd6000bfa5070 */
.L_x_8:
[----:B------:R-:W3:Y:S01]  /*0500*/  SHFL.IDX PT, R0, R66, RZ, 0x1f ;  /* 0x00001fff42007589 */ /* 0x000ee200000e0000 */
[----:B------:R-:W-:-:S04]  /*0510*/  UISETP.NE.AND UP1, UPT, UR10, 0x2, UPT ;  /* 0x000000020a00788c */ /* 0x000fc8000bf25270 */
[----:B------:R-:W-:Y:S02]  /*0520*/  UISETP.EQ.AND UP2, UPT, UR5, URZ, !UP1 ;  /* 0x000000ff0500728c */ /* 0x000fe4000cf42270 */
[----:B------:R-:W-:-:S04]  /*0530*/  USEL UR6, URZ, 0x1, UP1 ;  /* 0x00000001ff067887 */ /* 0x000fc80008800000 */
[----:B------:R-:W-:Y:S02]  /*0540*/  PLOP3.LUT P5, PT, P1, PT, UP2, 0x80, 0x8 ;  /* 0x000000000008781c */ /* 0x000fe40000faf028 */
[----:B---3--:R-:W-:-:S13]  /*0550*/  ISETP.NE.AND P0, PT, R0, RZ, PT ;  /* 0x000000ff0000720c */ /* 0x008fda0003f05270 */
[----:B------:R-:W-:Y:S05]  /*0560*/  @P0 BRA `(.L_x_9) ;  /* 0x0000000000980947 */ /* 0x000fea0003800000 */
[----:B------:R-:W-:Y:S01]  /*0570*/  ELECT P0, URZ, PT ;  /* 0x0000000000ff782f */ /* 0x000fe20003800000 */
[----:B------:R-:W-:-:S12]  /*0580*/  BSSY.RECONVERGENT B0, `(.L_x_9) ;  /* 0x0000024000007945 */ /* 0x000fd80003800200 */
[----:B------:R-:W-:Y:S05]  /*0590*/  @!P0 BRA `(.L_x_10) ;  /* 0x0000000000888947 */ /* 0x000fea0003800000 */
[----:B------:R-:W-:Y:S01]  /*05a0*/  UMOV UR8, 0x400 ;  /* 0x0000040000087882 */ /* 0x000fe20000000000 */
[----:B------:R-:W-:Y:S01]  /*05b0*/  UMOV UR7, 0x1 ;  /* 0x0000000100077882 */ /* 0x000fe20000000000 */
[----:B------:R-:W-:Y:S02]  /*05c0*/  ULEA UR8, UR37, UR8, 0x18 ;  /* 0x0000000825087291 */ /* 0x000fe4000f8ec0ff */
[----:B------:R-:W-:-:S04]  /*05d0*/  UIADD3 UR12, UPT, UPT, -UR7, 0x100000, URZ ;  /* 0x00100000070c7890 */ /* 0x000fc8000fffe1ff */
[----:B------:R-:W-:Y:S02]  /*05e0*/  USHF.L.U32 UR13, UR12, 0xb, URZ ;  /* 0x0000000b0c0d7899 */ /* 0x000fe400080006ff */
[----:B------:R-:W-:Y:S01]  /*05f0*/  USHF.L.U32 UR12, UR12, 0x1, URZ ;  /* 0x000000010c0c7899 */ /* 0x000fe200080006ff */
[----:B------:R-:W3:Y:S11]  /*0600*/  FENCE.VIEW.ASYNC.S ;  /* 0x00000000000073c6 */ /* 0x000ef60000000000 */
[----:B---3--:R3:W4:Y:S01]  /*0610*/  SYNCS.EXCH.64 URZ, [UR8], UR12 ;  /* 0x0000000c08ff75b2 */ /* 0x0087220008000100 */
[----:B------:R3:W1:Y:S01]  /*0620*/  SYNCS.EXCH.64 URZ, [UR8+0x68], UR12 ;  /* 0x0000680c08ff75b2 */ /* 0x0006620008000100 */
        /* <DEDUP_REMOVED lines=23> */
[----:B------:R3:W1:Y:S02]  /*07a0*/  SYNCS.EXCH.64 URZ, [UR8+0xc8], UR12 ;  /* 0x0000c80c08ff75b2 */ /* 0x0006640008000100 */
[----:B---34-:R-:W-:Y:S01]  /*07b0*/  NOP ;  /* 0x0000000000007918 */ /* 0x018fe20000000000 */
.L_x_10:
[----:B------:R-:W-:Y:S05]  /*07c0*/  BSYNC.RECONVERGENT B0 ;  /* 0x0000000000007941 */ /* 0x000fea0003800200 */
.L_x_9:
[----:B------:R-:W3:Y:S01]  /*07d0*/  SHFL.IDX PT, R0, R66, RZ, 0x1f ;  /* 0x00001fff42007589 */ /* 0x000ee200000e0000 */
[----:B------:R-:W-:Y:S01]  /*07e0*/  NOP ;  /* 0x0000000000007918 */ /* 0x000fe20000000000 */
[----:B---3--:R-:W-:-:S13]  /*07f0*/  ISETP.NE.AND P0, PT, R0, 0x1, PT ;  /* 0x000000010000780c */ /* 0x008fda0003f05270 */
[----:B------:R-:W-:Y:S05]  /*0800*/  @P0 BRA `(.L_x_11) ;  /* 0x0000000000540947 */ /* 0x000fea0003800000 */
[----:B------:R-:W-:Y:S01]  /*0810*/  UMOV UR9, 0x400 ;  /* 0x0000040000097882 */ /* 0x000fe20000000000 */
[----:B------:R-:W-:Y:S01]  /*0820*/  UMOV UR8, 0x20 ;  /* 0x0000002000087882 */ /* 0x000fe20000000000 */
[----:B------:R-:W-:Y:S01]  /*0830*/  UMOV UR7, 0x80 ;  /* 0x0000008000077882 */ /* 0x000fe20000000000 */
[----:B------:R-:W-:Y:S02]  /*0840*/  ULEA UR9, UR37, UR9, 0x18 ;  /* 0x0000000925097291 */ /* 0x000fe4000f8ec0ff */
[----:B------:R-:W-:-:S04]  /*0850*/  UIADD3 UR12, UPT, UPT, -UR8, 0x100000, URZ ;  /* 0x00100000080c7890 */ /* 0x000fc8000fffe1ff */
[----:B------:R-:W-:Y:S02]  /*0860*/  USHF.L.U32 UR13, UR12, 0xb, URZ ;  /* 0x0000000b0c0d7899 */ /* 0x000fe400080006ff */
[----:B------:R-:W-:Y:S02]  /*0870*/  USHF.L.U32 UR12, UR12, 0x1, URZ ;  /* 0x000000010c0c7899 */ /* 0x000fe400080006ff */
[----:B------:R-:W-:-:S04]  /*0880*/  UIADD3 UR14, UPT, UPT, -UR7, 0x100000, URZ ;  /* 0x00100000070e7890 */ /* 0x000fc8000fffe1ff */
[----:B------:R-:W-:Y:S02]  /*0890*/  USHF.L.U32 UR15, UR14, 0xb, URZ ;  /* 0x0000000b0e0f7899 */ /* 0x000fe400080006ff */
[----:B------:R-:W-:Y:S01]  /*08a0*/  USHF.L.U32 UR14, UR14, 0x1, URZ ;  /* 0x000000010e0e7899 */ /* 0x000fe200080006ff */
[----:B------:R-:W-:Y:S01]  /*08b0*/  ELECT P0, URZ, PT ;  /* 0x0000000000ff782f */ /* 0x000fe20003800000 */
[----:B------:R-:W3:Y:S02]  /*08c0*/  FENCE.VIEW.ASYNC.S ;  /* 0x00000000000073c6 */ /* 0x000ee40000000000 */
[----:B---3--:R3:W4:Y:S08]  /*08d0*/  SYNCS.EXCH.64 URZ, [UR9+0xd0], UR12 ;  /* 0x0000d00c09ff75b2 */ /* 0x0087300008000100 */
[----:B------:R3:W1:Y:S01]  /*08e0*/  SYNCS.EXCH.64 URZ, [UR9+0xf0], UR14 ;  /* 0x0000f00e09ff75b2 */ /* 0x0006620008000100 */
[----:B------:R3:W1:Y:S01]  /*08f0*/  SYNCS.EXCH.64 URZ, [UR9+0xd8], UR12 ;  /* 0x0000d80c09ff75b2 */ /* 0x0006620008000100 */
[----:B------:R3:W1:Y:S01]  /*0900*/  SYNCS.EXCH.64 URZ, [UR9+0xf8], UR14 ;  /* 0x0000f80e09ff75b2 */ /* 0x0006620008000100 */
[----:B------:R3:W1:Y:S01]  /*0910*/  SYNCS.EXCH.64 URZ, [UR9+0xe0], UR12 ;  /* 0x0000e00c09ff75b2 */ /* 0x0006620008000100 */
[----:B------:R3:W1:Y:S01]  /*0920*/  SYNCS.EXCH.64 URZ, [UR9+0x100], UR14 ;  /* 0x0001000e09ff75b2 */ /* 0x0006620008000100 */
[----:B------:R3:W1:Y:S01]  /*0930*/  SYNCS.EXCH.64 URZ, [UR9+0xe8], UR12 ;  /* 0x0000e80c09ff75b2 */ /* 0x0006620008000100 */
[----:B------:R3:W1:Y:S01]  /*0940*/  SYNCS.EXCH.64 URZ, [UR9+0x108], UR14 ;  /* 0x0001080e09ff75b2 */ /* 0x0006620008000100 */
[----:B------:R-:W-:Y:S01]  /*0950*/  NOP ;  /* 0x0000000000007918 */ /* 0x000fe20000000000 */
.L_x_11:
[----:B------:R-:W2:Y:S01]  /*0960*/  SHFL.IDX PT, R0, R66, RZ, 0x1f ;  /* 0x00001fff42007589 */ /* 0x000ea200000e0000 */
[----:B------:R-:W-:Y:S01]  /*0970*/  NOP ;  /* 0x0000000000007918 */ /* 0x000fe20000000000 */
[----:B--2---:R-:W-:-:S13]  /*0980*/  ISETP.NE.AND P0, PT, R0, 0x3, PT ;  /* 0x000000030000780c */ /* 0x004fda0003f05270 */
[----:B------:R-:W-:Y:S05]  /*0990*/  @P0 BRA `(.L_x_12) ;  /* 0x00000000002c0947 */ /* 0x000fea0003800000 */
[----:B------:R-:W-:Y:S01]  /*09a0*/  UMOV UR8, 0x400 ;  /* 0x0000040000087882 */ /* 0x000fe20000000000 */
[----:B------:R-:W-:Y:S01]  /*09b0*/  UMOV UR7, 0x20 ;  /* 0x0000002000077882 */ /* 0x000fe20000000000 */
[----:B------:R-:W-:Y:S02]  /*09c0*/  ULEA UR8, UR37, UR8, 0x18 ;  /* 0x0000000825087291 */ /* 0x000fe4000f8ec0ff */
[----:B---3--:R-:W-:-:S04]  /*09d0*/  UIADD3 UR12, UPT, UPT, -UR7, 0x100000, URZ ;  /* 0x00100000070c7890 */ /* 0x008fc8000fffe1ff */
[----:B------:R-:W-:Y:S02]  /*09e0*/  USHF.L.U32 UR13, UR12, 0xb, URZ ;  /* 0x0000000b0c0d7899 */ /* 0x000fe400080006ff */
[----:B------:R-:W-:Y:S01]  /*09f0*/  USHF.L.U32 UR12, UR12, 0x1, URZ ;  /* 0x000000010c0c7899 */ /* 0x000fe200080006ff */
[----:B------:R-:W-:Y:S01]  /*0a00*/  ELECT P0, URZ, PT ;  /* 0x0000000000ff782f */ /* 0x000fe20003800000 */
[----:B------:R-:W2:Y:S10]  /*0a10*/  FENCE.VIEW.ASYNC.S ;  /* 0x00000000000073c6 */ /* 0x000eb40000000000 */
[----:B--2---:R2:W3:Y:S01]  /*0a20*/  SYNCS.EXCH.64 URZ, [UR8+0x110], UR12 ;  /* 0x0001100c08ff75b2 */ /* 0x0044e20008000100 */
[----:B------:R2:W1:Y:S01]  /*0a30*/  SYNCS.EXCH.64 URZ, [UR8+0x118], UR12 ;  /* 0x0001180c08ff75b2 */ /* 0x0004620008000100 */
[----:B------:R-:W-:Y:S01]  /*0a40*/  NOP ;  /* 0x0000000000007918 */ /* 0x000fe20000000000 */
.L_x_12:
[----:B------:R-:W4:Y:S01]  /*0a50*/  SHFL.IDX PT, R0, R66, RZ, 0x1f ;  /* 0x00001fff42007589 */ /* 0x000f2200000e0000 */
[----:B------:R-:W-:Y:S01]  /*0a60*/  NOP ;  /* 0x0000000000007918 */ /* 0x000fe20000000000 */
[----:B----4-:R-:W-:-:S13]  /*0a70*/  ISETP.NE.AND P0, PT, R0, 0x4, PT ;  /* 0x000000040000780c */ /* 0x010fda0003f05270 */
[----:B------:R-:W-:Y:S05]  /*0a80*/  @P0 BRA `(.L_x_13) ;  /* 0x0000000000480947 */ /* 0x000fea0003800000 */
[----:B---3--:R-:W-:Y:S01]  /*0a90*/  UMOV UR9, 0x1e0 ;  /* 0x000001e000097882 */ /* 0x008fe20000000000 */
[----:B--2---:R-:W-:Y:S01]  /*0aa0*/  UMOV UR8, 0x400 ;  /* 0x0000040000087882 */ /* 0x004fe20000000000 */
[----:B------:R-:W-:Y:S01]  /*0ab0*/  USEL UR9, UR9, 0x1a0, UP5 ;  /* 0x000001a009097887 */ /* 0x000fe2000a800000 */
        /* <DEDUP_REMOVED lines=9> */
[----:B------:R-:W2:Y:S02]  /*0b50*/  FENCE.VIEW.ASYNC.S ;  /* 0x00000000000073c6 */ /* 0x000ea40000000000 */
[----:B--2---:R4:W2:Y:S08]  /*0b60*/  SYNCS.EXCH.64 URZ, [UR8+0x120], UR12 ;  /* 0x0001200c08ff75b2 */ /* 0x0048b00008000100 */
[----:B------:R4:W3:Y:S01]  /*0b70*/  SYNCS.EXCH.64 URZ, [UR8+0x130], UR14 ;  /* 0x0001300e08ff75b2 */ /* 0x0008e20008000100 */
[----:B------:R4:W1:Y:S01]  /*0b80*/  SYNCS.EXCH.64 URZ, [UR8+0x128], UR12 ;  /* 0x0001280c08ff75b2 */ /* 0x0008620008000100 */
[----:B------:R4:W1:Y:S02]  /*0b90*/  SYNCS.EXCH.64 URZ, [UR8+0x138], UR14 ;  /* 0x0001380e08ff75b2 */ /* 0x0008640008000100 */
[----:B----4-:R-:W-:Y:S01]  /*0ba0*/  NOP ;  /* 0x0000000000007918 */ /* 0x010fe20000000000 */
.L_x_13:
[----:B------:R-:W4:Y:S01]  /*0bb0*/  SHFL.IDX PT, R0, R66, RZ, 0x1f ;  /* 0x00001fff42007589 */ /* 0x000f2200000e0000 */
[----:B------:R-:W-:Y:S01]  /*0bc0*/  NOP ;  /* 0x0000000000007918 */ /* 0x000fe20000000000 */
[----:B----4-:R-:W-:-:S13]  /*0bd0*/  ISETP.NE.AND P0, PT, R0, 0x5, PT ;  /* 0x000000050000780c */ /* 0x010fda0003f05270 */
[----:B------:R-:W-:Y:S05]  /*0be0*/  @P0 BRA `(.L_x_14) ;  /* 0x0000000000540947 */ /* 0x000fea0003800000 */
[----:B---3--:R-:W-:Y:S01]  /*0bf0*/  UMOV UR9, 0x400 ;  /* 0x0000040000097882 */ /* 0x008fe20000000000 */
[----:B--2---:R-:W-:Y:S01]  /*0c00*/  UMOV UR8, 0x1 ;  /* 0x0000000100087882 */ /* 0x004fe20000000000 */
        /* <DEDUP_REMOVED lines=13> */
[----:B------:R4:W1:Y:S01]  /*0ce0*/  SYNCS.EXCH.64 URZ, [UR9+0x168], UR14 ;  /* 0x0001680e09ff75b2 */ /* 0x0008620008000100 */
[----:B------:R4:W1:Y:S01]  /*0cf0*/  SYNCS.EXCH.64 URZ, [UR9+0x150], UR12 ;  /* 0x0001500c09ff75b2 */ /* 0x0008620008000100 */
[----:B------:R4:W1:Y:S01]  /*0d00*/  SYNCS.EXCH.64 URZ, [UR9+0x170], UR14 ;  /* 0x0001700e09ff75b2 */ /* 0x0008620008000100 */
[----:B------:R4:W1:Y:S01]  /*0d10*/  SYNCS.EXCH.64 URZ, [UR9+0x158], UR12 ;  /* 0x0001580c09ff75b2 */ /* 0x0008620008000100 */
[----:B------:R4:W1:Y:S02]  /*0d20*/  SYNCS.EXCH.64 URZ, [UR9+0x178], UR14 ;  /* 0x0001780e09ff75b2 */ /* 0x0008640008000100 */
[----:B----4-:R-:W-:Y:S01]  /*0d30*/  NOP ;  /* 0x0000000000007918 */ /* 0x010fe20000000000 */
.L_x_14:
[----:B------:R-:W4:Y:S01]  /*0d40*/  SHFL.IDX PT, R0, R66, RZ, 0x1f ;  /* 0x00001fff42007589 */ /* 0x000f2200000e0000 */
[----:B------:R-:W-:Y:S01]  /*0d50*/  ISETP.NE.OR P1, PT, RZ, UR10, !P1 ;  /* 0x0000000aff007c0c */ /* 0x000fe2000cf25670 */
[----:B------:R-:W-:Y:S01]  /*0d60*/  NOP ;  /* 0x0000000000007918 */ /* 0x000fe20000000000 */
[----:B----4-:R-:W-:-:S13]  /*0d70*/  ISETP.NE.AND P0, PT, R0, 0x3, PT ;  /* 0x000000030000780c */ /* 0x010fda0003f05270 */
[----:B------:R-:W-:Y:S05]  /*0d80*/  @P0 BRA `(.L_x_15) ;  /* 0x0000000000340947 */ /* 0x000fea0003800000 */
[----:B--2---:R-:W-:Y:S01]  /*0d90*/  UMOV UR8, 0x400 ;  /* 0x0000040000087882 */ /* 0x004fe20000000000 */
[----:B------:R-:W-:Y:S01]  /*0da0*/  UMOV UR7, 0x20 ;  /* 0x0000002000077882 */ /* 0x000fe20000000000 */
[----:B------:R-:W-:Y:S02]  /*0db0*/  ULEA UR8, UR37, UR8, 0x18 ;  /* 0x0000000825087291 */ /* 0x000fe4000f8ec0ff */
[----:B---3--:R-:W-:-:S04]  /*0dc0*/  UIADD3 UR12, UPT, UPT, -UR7, 0x100000, URZ ;  /* 0x00100000070c7890 */ /* 0x008fc8000fffe1ff */
[----:B------:R-:W-:Y:S02]  /*0dd0*/  USHF.L.U32 UR13, UR12, 0xb, URZ ;  /* 0x0000000b0c0d7899 */ /* 0x000fe400080006ff */
[----:B------:R-:W-:Y:S01]  /*0de0*/  USHF.L.U32 UR12, UR12, 0x1, URZ ;  /* 0x000000010c0c7899 */ /* 0x000fe200080006ff */
[----:B------:R-:W-:Y:S01]  /*0df0*/  ELECT P0, URZ, PT ;  /* 0x0000000000ff782f */ /* 0x000fe20003800000 */
[----:B------:R-:W2:Y:S10]  /*0e00*/  FENCE.VIEW.ASYNC.S ;  /* 0x00000000000073c6 */ /* 0x000eb40000000000 */
[----:B--2---:R4:W2:Y:S01]  /*0e10*/  SYNCS.EXCH.64 URZ, [UR8+0x180], UR12 ;  /* 0x0001800c08ff75b2 */ /* 0x0048a20008000100 */
[----:B------:R4:W3:Y:S01]  /*0e20*/  SYNCS.EXCH.64 URZ, [UR8+0x190], UR12 ;  /* 0x0001900c08ff75b2 */ /* 0x0008e20008000100 */
[----:B------:R4:W1:Y:S01]  /*0e30*/  SYNCS.EXCH.64 URZ, [UR8+0x188], UR12 ;  /* 0x0001880c08ff75b2 */ /* 0x0008620008000100 */
[----:B------:R4:W1:Y:S02]  /*0e40*/  SYNCS.EXCH.64 URZ, [UR8+0x198], UR12 ;  /* 0x0001980c08ff75b2 */ /* 0x0008640008000100 */
[----:B----4-:R-:W-:Y:S01]  /*0e50*/  NOP ;  /* 0x0000000000007918 */ /* 0x010fe20000000000 */
.L_x_15:
[----:B------:R-:W-:Y:S01]  /*0e60*/  VOTEU.ALL UP1, P1 ;  /* 0x0000000000ff7886 */ /* 0x000fe20000820000 */
[----:B--2---:R-:W2:Y:S01]  /*0e70*/  LDCU UR8, c[0x0][0x36c] ;  /* 0x00006d80ff0877ac */ /* 0x004ea20008000800 */
[----:B------:R-:W-:Y:S01]  /*0e80*/  NOP ;  /* 0x0000000000007918 */ /* 0x000fe20000000000 */
[----:B------:R-:W-:Y:S01]  /*0e90*/  LOP3.LUT R10, R72, 0x1f, RZ, 0xc0, !PT ;  /* 0x0000001f480a7812 */ /* 0x000fe200078ec0ff */
[----:B---3--:R-:W-:Y:S01]  /*0ea0*/  UMOV UR12, 0x20 ;  /* 0x00000020000c7882 */ /* 0x008fe20000000000 */
[----:B------:R-:W-:Y:S01]  /*0eb0*/  @!UP1 UMOV UR7, 0x400 ;  /* 0x0000040000079882 */ /* 0x000fe20000000000 */
[----:B------:R-:W-:-:S04]  /*0ec0*/  @!UP1 UIADD3 UR12, UPT, UPT, -UR12, 0x100000, URZ ;  /* 0x001000000c0c9890 */ /* 0x000fc8000fffe1ff */
[----:B------:R-:W-:Y:S02]  /*0ed0*/  @!UP1 USHF.L.U32 UR13, UR12, 0xb, URZ ;  /* 0x0000000b0c0d9899 */ /* 0x000fe400080006ff */
[----:B------:R-:W-:Y:S02]  /*0ee0*/  @!UP1 USHF.L.U32 UR12, UR12, 0x1, URZ ;  /* 0x000000010c0c9899 */ /* 0x000fe400080006ff */
[----:B------:R-:W-:Y:S01]  /*0ef0*/  @!UP1 ULEA UR7, UR37, UR7, 0x18 ;  /* 0x0000000725079291 */ /* 0x000fe2000f8ec0ff */
[----:B------:R-:W-:Y:S01]  /*0f00*/  VOTEU.ALL UP1, P1 ;  /* 0x0000000000ff7886 */ /* 0x000fe20000820000 */
[----:B------:R-:W-:Y:S01]  /*0f10*/  UISETP.NE.AND UP4, UPT, UR10, URZ, UPT ;  /* 0x000000ff0a00728c */ /* 0x000fe2000bf85270 */
[----:B------:R-:W3:Y:S09]  /*0f20*/  FENCE.VIEW.ASYNC.S ;  /* 0x00000000000073c6 */ /* 0x000ef20000000000 */
[----:B---3--:R3:W4:Y:S01]  /*0f30*/  @!UP1 SYNCS.EXCH.64 URZ, [UR7+0x1a0], UR12 ;  /* 0x0001a00c07ff95b2 */ /* 0x0087220008000100 */
[----:B--2---:R-:W-:-:S09]  /*0f40*/  UISETP.EQ.U32.AND UP1, UPT, UR8, 0x1, UPT ;  /* 0x000000010800788c */ /* 0x004fd2000bf22070 */
[----:B------:R-:W-:Y:S05]  /*0f50*/  BRA.U !UP1, `(.L_x_16) ;  /* 0x0000000109087547 */ /* 0x000fea000b800000 */
[----:B-1--4-:R-:W-:Y:S01]  /*0f60*/  UCGABAR_ARV ;  /* 0x00000000000079c7 */ /* 0x012fe20008000000 */
[----:B------:R-:W-:Y:S05]  /*0f70*/  BRA `(.L_x_17) ;  /* 0x0000000000047947 */ /* 0x000fea0003800000 */
.L_x_16:
[----:B-1--4-:R-:W-:Y:S01]  /*0f80*/  NOP ;  /* 0x0000000000007918 */ /* 0x012fe20000000000 */
.L_x_17:
[----:B------:R-:W1:Y:S01]  /*0f90*/  S2R R11, SR_CTAID.X ;  /* 0x00000000000b7919 */ /* 0x000e620000002500 */
[----:B------:R-:W-:-:S05]  /*0fa0*/  CS2R.32 R60, SR_CgaSize ;  /* 0x00000000003c7805 */ /* 0x000fca0000008a00 */
[----:B------:R-:W-:-:S05]  /*0fb0*/  IMAD R60, R60, -0xa0, RZ ;  /* 0xffffff603c3c7824 */ /* 0x000fca00078e02ff */
[----:B------:R-:W-:-:S14]  /*0fc0*/  R2UR UR8, R60 ;  /* 0x000000003c0872ca */ /* 0x000fdc00000e0000 */
[----:B------:R-:W2:Y:S01]  /*0fd0*/  LDCU UR8, c[0x0][UR8+0x2b0] ;  /* 0x00005600080877ac */ /* 0x000ea20008000800 */
[----:B------:R-:W-:-:S05]  /*0fe0*/  CS2R.32 R0, SR_CgaSize ;  /* 0x0000000000007805 */ /* 0x000fca0000008a00 */
[----:B------:R-:W-:-:S06]  /*0ff0*/  IMAD R0, R0, -0xa0, RZ ;  /* 0xffffff6000007824 */ /* 0x000fcc00078e02ff */
[----:B------:R-:W4:Y:S01]  /*1000*/  LDC R0, c[0x0][R0+0x2a0] ;  /* 0x0000a80000007b82 */ /* 0x000f220000000800 */
[----:B------:R-:W-:Y:S01]  /*1010*/  PRMT R8, RZ, 0x7610, R8 ;  /* 0x00007610ff087816 */ /* 0x000fe20000000008 */
[----:B------:R-:W2:Y:S01]  /*1020*/  S2R R20, SR_CTAID.Y ;  /* 0x0000000000147919 */ /* 0x000ea20000002600 */
[----:B------:R-:W-:-:S05]  /*1030*/  CS2R.32 R60, SR_CgaSize ;  /* 0x00000000003c7805 */ /* 0x000fca0000008a00 */
[----:B------:R-:W-:-:S05]  /*1040*/  IMAD R60, R60, -0xa0, RZ ;  /* 0xffffff603c3c7824 */ /* 0x000fca00078e02ff */
[----:B---3--:R-:W-:-:S14]  /*1050*/  R2UR UR7, R60 ;  /* 0x000000003c0772ca */ /* 0x008fdc00000e0000 */
[----:B------:R-:W3:Y:S01]  /*1060*/  LDCU UR7, c[0x0][UR7+0x2b4] ;  /* 0x00005680070777ac */ /* 0x000ee20008000800 */
[----:B------:R-:W-:Y:S01]  /*1070*/  UISETP.NE.AND UP2, UPT, UR10, 0x2, UPT ;  /* 0x000000020a00788c */ /* 0x000fe2000bf45270 */
[----:B------:R-:W2:Y:S01]  /*1080*/  LDC R9, c[0x0][0xb24] ;  /* 0x0002c900ff097b82 */ /* 0x000ea20000000800 */
[----:B------:R-:W-:-:S05]  /*1090*/  CS2R.32 R58, SR_CgaSize ;  /* 0x00000000003a7805 */ /* 0x000fca0000008a00 */
[----:B------:R-:W-:-:S06]  /*10a0*/  IMAD R58, R58, -0xa0, RZ ;  /* 0xffffff603a3a7824 */ /* 0x000fcc00078e02ff */
[----:B------:R-:W4:Y:S08]  /*10b0*/  LDC R58, c[0x0][R58+0x2a4] ;  /* 0x0000a9003a3a7b82 */ /* 0x000f300000000800 */
[----:B------:R-:W4:Y:S01]  /*10c0*/  LDC R26, c[0x0][0xb24] ;  /* 0x0002c900ff1a7b82 */ /* 0x000f220000000800 */
[----:B-1----:R-:W-:Y:S01]  /*10d0*/  I2FP.F32.U32 R4, R11 ;  /* 0x0000000b00047245 */ /* 0x002fe20000201000 */
[----:B------:R-:W-:-:S06]  /*10e0*/  IMAD.MOV.U32 R21, RZ, RZ, R11 ;  /* 0x000000ffff157224 */ /* 0x000fcc00078e000b */
[----:B------:R-:W1:Y:S01]  /*10f0*/  S2UR UR36, SR_CTAID.Z ;  /* 0x00000000002479c3 */ /* 0x000e620000002700 */
[----:B--2---:R-:W-:Y:S02]  /*1100*/  ISETP.GE.AND P0, PT, R9, 0x1, PT ;  /* 0x000000010900780c */ /* 0x004fe40003f06270 */
[----:B------:R-:W-:Y:S01]  /*1110*/  I2FP.F32.U32 R2, R20 ;  /* 0x0000001400027245 */ /* 0x000fe20000201000 */
[----:B------:R-:W-:-:S04]  /*1120*/  FMUL R4, R4, UR8 ;  /* 0x0000000804047c20 */ /* 0x000fc80008400000 */
[----:B---3--:R-:W-:Y:S01]  /*1130*/  FMUL R2, R2, UR7 ;  /* 0x0000000702027c20 */ /* 0x008fe20008400000 */
[----:B------:R-:W2:Y:S01]  /*1140*/  F2I.U32.TRUNC.NTZ R60, R4 ;  /* 0x00000004003c7305 */ /* 0x000ea2000020f000 */
[----:B------:R-:W3:Y:S07]  /*1150*/  LDCU UR7, c[0x0][0xb30] ;  /* 0x00016600ff0777ac */ /* 0x000eee0008000800 */
[----:B------:R-:W1:Y:S01]  /*1160*/  F2I.U32.TRUNC.NTZ R3, R2 ;  /* 0x0000000200037305 */ /* 0x000e62000020f000 */
[----:B--2---:R-:W-:-:S04]  /*1170*/  IMAD.MOV R60, RZ, RZ, -R60 ;  /* 0x000000ffff3c7224 */ /* 0x004fc800078e0a3c */
[----:B----4-:R-:W-:Y:S01]  /*1180*/  IMAD R60, R0, R60, R11 ;  /* 0x0000003c003c7224 */ /* 0x010fe200078e020b */
[----:B------:R-:W-:Y:S01]  /*1190*/  PRMT R0, RZ, 0x7610, R0 ;  /* 0x00007610ff007816 */ /* 0x000fe20000000000 */
[----:B---3--:R-:W-:Y:S01]  /*11a0*/  UISETP.NE.AND UP3, UPT, UR7, 0x1, UPT ;  /* 0x000000010700788c */ /* 0x008fe2000bf65270 */
[----:B-1----:R-:W-:-:S05]  /*11b0*/  IADD3 R3, PT, PT, -R3, RZ, RZ ;  /* 0x000000ff03037210 */ /* 0x002fca0007ffe1ff */
[----:B------:R-:W-:Y:S01]  /*11c0*/  IMAD R58, R58, R3, R20 ;  /* 0x000000033a3a7224 */ /* 0x000fe200078e0214 */
[----:B------:R-:W-:Y:S06]  /*11d0*/  BRA.U UP4, `(.L_x_18) ;  /* 0x0000000104247547 */ /* 0x000fec000b800000 */
[----:B------:R-:W-:Y:S01]  /*11e0*/  ISETP.NE.AND P1, PT, R58, RZ, PT ;  /* 0x000000ff3a00720c */ /* 0x000fe20003f25270 */
[----:B------:R-:W-:Y:S01]  /*11f0*/  IMAD.MOV.U32 R0, RZ, RZ, 0x3 ;  /* 0x00000003ff007424 */ /* 0x000fe200078e00ff */
[C---:B------:R-:W-:Y:S02]  /*1200*/  LOP3.LUT R3, R60.reuse, 0xfffffffe, RZ, 0xc0, !PT ;  /* 0xfffffffe3c037812 */ /* 0x040fe400078ec0ff */
[----:B------:R-:W-:Y:S02]  /*1210*/  ISETP.LT.U32.OR P1, PT, R60, 0x2, !P1 ;  /* 0x000000023c00780c */ /* 0x000fe40004f21470 */
[----:B------:R-:W-:Y:S02]  /*1220*/  SHF.L.U32 R0, R0, R3, RZ ;  /* 0x0000000300007219 */ /* 0x000fe400000006ff */
[----:B------:R-:W-:Y:S02]  /*1230*/  SEL R5, RZ, 0x1, !P1 ;  /* 0x00000001ff057807 */ /* 0x000fe40004800000 */
[----:B------:R-:W-:-:S05]  /*1240*/  SEL R2, RZ, 0x2, !P1 ;  /* 0x00000002ff027807 */ /* 0x000fca0004800000 */
[----:B------:R-:W-:-:S05]  /*1250*/  IMAD.IADD R2, R5, 0x1, R2 ;  /* 0x0000000105027824 */ /* 0x000fca00078e0202 */
[----:B------:R-:W-:Y:S02]  /*1260*/  PRMT R8, R2, 0x7610, R8 ;  /* 0x0000761002087816 */ /* 0x000fe40000000008 */
.L_x_18:
[----:B------:R-:W-:Y:S05]  /*1270*/  @!P0 BRA `(.L_x_19) ;  /* 0x0000000000b88947 */ /* 0x000fea0003800000 */
[----:B------:R-:W1:Y:S01]  /*1280*/  LDC.64 R4, c[0x0][0xb18] ;  /* 0x0002c600ff047b82 */ /* 0x000e620000000a00 */
[----:B------:R-:W-:-:S07]  /*1290*/  ISETP.NE.AND P0, PT, R9, 0x1, PT ;  /* 0x000000010900780c */ /* 0x000fce0003f05270 */
[----:B------:R-:W2:Y:S08]  /*12a0*/  LDC R14, c[0x0][0xb0c] ;  /* 0x0002c300ff0e7b82 */ /* 0x000eb00000000800 */
[----:B------:R-:W3:Y:S08]  /*12b0*/  LDC R13, c[0x0][0x370] ;  /* 0x0000dc00ff0d7b82 */ /* 0x000ef00000000800 */
[----:B------:R-:W4:Y:S01]  /*12c0*/  LDC R16, c[0x0][0x374] ;  /* 0x0000dd00ff107b82 */ /* 0x000f220000000800 */
[----:B-1----:R-:W-:-:S07]  /*12d0*/  ISETP.NE.AND P1, PT, R4, 0x1, PT ;  /* 0x000000010400780c */ /* 0x002fce0003f25270 */
[----:B------:R-:W3:Y:S01]  /*12e0*/  LDC.64 R6, c[0x0][0xb10] ;  /* 0x0002c400ff067b82 */ /* 0x000ee20000000a00 */
[----:B--2---:R-:W-:-:S07]  /*12f0*/  ISETP.NE.AND P2, PT, R14, 0x1, PT ;  /* 0x000000010e00780c */ /* 0x004fce0003f45270 */
[----:B------:R-:W1:Y:S08]  /*1300*/  LDC R12, c[0x0][0xb20] ;  /* 0x0002c800ff0c7b82 */ /* 0x000e700000000800 */
[----:B------:R-:W2:Y:S01]  /*1310*/  LDC.64 R2, c[0x0][0xb28] ;  /* 0x0002ca00ff027b82 */ /* 0x000ea20000000a00 */
[----:B----4-:R-:W-:-:S04]  /*1320*/  IMAD.HI.U32 R15, R16, R5, RZ ;  /* 0x00000005100f7227 */ /* 0x010fc800078e00ff */
[----:B------:R-:W-:-:S04]  /*1330*/  IMAD.HI.U32 R5, R20, R5, RZ ;  /* 0x0000000514057227 */ /* 0x000fc800078e00ff */
[----:B---3--:R-:W-:-:S04]  /*1340*/  IMAD.HI.U32 R18, R13, R6, RZ ;  /* 0x000000060d127227 */ /* 0x008fc800078e00ff */
[C---:B------:R-:W-:Y:S01]  /*1350*/  IMAD.HI.U32 R22, R11.reuse, R6, RZ ;  /* 0x000000060b167227 */ /* 0x040fe200078e00ff */
[-C--:B------:R-:W-:Y:S02]  /*1360*/  @P2 SHF.R.U32.HI R13, RZ, R7.reuse, R18 ;  /* 0x00000007ff0d2219 */ /* 0x080fe40000011612 */
[-C--:B-1----:R-:W-:Y:S02]  /*1370*/  @P1 SHF.R.U32.HI R16, RZ, R12.reuse, R15 ;  /* 0x0000000cff101219 */ /* 0x082fe4000001160f */
[----:B------:R-:W-:Y:S02]  /*1380*/  SHF.R.U32.HI R5, RZ, R12, R5 ;  /* 0x0000000cff057219 */ /* 0x000fe40000011605 */
[----:B------:R-:W-:Y:S02]  /*1390*/  SHF.R.U32.HI R22, RZ, R7, R22 ;  /* 0x00000007ff167219 */ /* 0x000fe40000011616 */
[----:B------:R-:W-:Y:S01]  /*13a0*/  SEL R5, R20, R5, !P1 ;  /* 0x0000000514057207 */ /* 0x000fe20004800000 */
[----:B--2---:R-:W-:Y:S01]  /*13b0*/  IMAD.HI.U32 R18, R16, R2, RZ ;  /* 0x0000000210127227 */ /* 0x004fe200078e00ff */
[----:B------:R-:W-:-:S02]  /*13c0*/  SEL R21, R11, R22, !P2 ;  /* 0x000000160b157207 */ /* 0x000fc40005000000 */
[----:B------:R-:W-:Y:S01]  /*13d0*/  IADD3 R7, PT, PT, -R5, RZ, RZ ;  /* 0x000000ff05077210 */ /* 0x000fe20007ffe1ff */
[----:B------:R-:W-:Y:S01]  /*13e0*/  IMAD.HI.U32 R6, R13, R2, RZ ;  /* 0x000000020d067227 */ /* 0x000fe200078e00ff */
[----:B------:R-:W-:-:S03]  /*13f0*/  @P0 SHF.R.U32.HI R16, RZ, R3, R18 ;  /* 0x00000003ff100219 */ /* 0x000fc60000011612 */
[----:B------:R-:W-:Y:S01]  /*1400*/  IMAD R7, R4, R7, R20 ;  /* 0x0000000704077224 */ /* 0x000fe200078e0214 */
[----:B------:R-:W-:Y:S01]  /*1410*/  @P0 SHF.R.U32.HI R13, RZ, R3, R6 ;  /* 0x00000003ff0d0219 */ /* 0x000fe20000011606 */
[----:B------:R-:W-:-:S04]  /*1420*/  IMAD R16, R16, R9, RZ ;  /* 0x0000000910107224 */ /* 0x000fc800078e02ff */
[----:B------:R-:W-:Y:S01]  /*1430*/  IMAD R6, R13, R9, RZ ;  /* 0x000000090d067224 */ /* 0x000fe200078e02ff */
[----:B------:R-:W-:-:S04]  /*1440*/  ISETP.GE.AND P1, PT, R5, R16, PT ;  /* 0x000000100500720c */ /* 0x000fc80003f26270 */
[----:B------:R-:W-:Y:S01]  /*1450*/  ISETP.GE.OR P1, PT, R21, R6, P1 ;  /* 0x000000061500720c */ /* 0x000fe20000f26670 */
[----:B------:R-:W-:-:S05]  /*1460*/  IMAD.HI.U32 R6, R5, R2, RZ ;  /* 0x0000000205067227 */ /* 0x000fca00078e00ff */
[----:B------:R-:W-:-:S04]  /*1470*/  SHF.R.U32.HI R6, RZ, R3, R6 ;  /* 0x00000003ff067219 */ /* 0x000fc80000011606 */
[----:B------:R-:W-:-:S03]  /*1480*/  SEL R6, R5, R6, !P0 ;  /* 0x0000000605067207 */ /* 0x000fc60004000000 */
[----:B------:R-:W-:Y:S01]  /*1490*/  @!P1 IMAD.HI.U32 R12, R21, R2, RZ ;  /* 0x00000002150c9227 */ /* 0x000fe200078e00ff */
[----:B------:R-:W-:-:S04]  /*14a0*/  IADD3 R2, PT, PT, -R6, RZ, RZ ;  /* 0x000000ff06027210 */ /* 0x000fc80007ffe1ff */
[----:B------:R-:W-:Y:S01]  /*14b0*/  @!P1 SHF.R.U32.HI R12, RZ, R3, R12 ;  /* 0x00000003ff0c9219 */ /* 0x000fe2000001160c */
[----:B------:R-:W-:-:S03]  /*14c0*/  IMAD R2, R9, R2, R5 ;  /* 0x0000000209027224 */ /* 0x000fc600078e0205 */
[----:B------:R-:W-:-:S05]  /*14d0*/  @!P1 SEL R3, R21, R12, !P0 ;  /* 0x0000000c15039207 */ /* 0x000fca0004000000 */
[--C-:B------:R-:W-:Y:S02]  /*14e0*/  @!P1 IMAD.IADD R6, R6, 0x1, -R3.reuse ;  /* 0x0000000106069824 */ /* 0x100fe400078e0a03 */
[----:B------:R-:W-:Y:S01]  /*14f0*/  @!P1 IMAD R3, R2, R13, R3 ;  /* 0x0000000d02039224 */ /* 0x000fe200078e0203 */
[----:B------:R-:W-:Y:S01]  /*1500*/  IADD3 R2, PT, PT, -R21, RZ, RZ ;  /* 0x000000ff15027210 */ /* 0x000fe20007ffe1ff */
[----:B------:R-:W-:Y:S02]  /*1510*/  @!P1 IMAD R5, R6, R9, R21 ;  /* 0x0000000906059224 */ /* 0x000fe400078e0215 */
[----:B------:R-:W-:Y:S02]  /*1520*/  @!P1 IMAD.MOV.U32 R21, RZ, RZ, R3 ;  /* 0x000000ffff159224 */ /* 0x000fe400078e0003 */
[----:B------:R-:W-:Y:S02]  /*1530*/  IMAD R2, R14, R2, R11 ;  /* 0x000000020e027224 */ /* 0x000fe400078e020b */
[----:B------:R-:W-:-:S02]  /*1540*/  IMAD R20, R5, R4, R7 ;  /* 0x0000000405147224 */ /* 0x000fc400078e0207 */
[----:B------:R-:W-:Y:S02]  /*1550*/  IMAD R21, R21, R14, R2 ;  /* 0x0000000e15157224 */ /* 0x000fe400078e0202 */
.L_x_19:
[----:B------:R-:W-:Y:S05]  /*1560*/  BRA.U UP3, `(.L_x_20) ;  /* 0x0000000103407547 */ /* 0x000fea000b800000 */
[----:B------:R-:W1:Y:S08]  /*1570*/  LDC.64 R4, c[0x0][0xb10] ;  /* 0x0002c400ff047b82 */ /* 0x000e700000000a00 */
[----:B------:R-:W2:Y:S08]  /*1580*/  LDC.64 R2, c[0x0][0xb18] ;  /* 0x0002c600ff027b82 */ /* 0x000eb00000000a00 */
[----:B------:R-:W3:Y:S08]  /*1590*/  LDC R6, c[0x0][0xb20] ;  /* 0x0002c800ff067b82 */ /* 0x000ef00000000800 */
[----:B------:R-:W4:Y:S01]  /*15a0*/  LDC R12, c[0x0][0xb0c] ;  /* 0x0002c300ff0c7b82 */ /* 0x000f220000000800 */
[----:B-1----:R-:W-:-:S05]  /*15b0*/  IMAD.HI.U32 R4, R21, R4, RZ ;  /* 0x0000000415047227 */ /* 0x002fca00078e00ff */
[----:B------:R-:W-:Y:S01]  /*15c0*/  SHF.R.U32.HI R4, RZ, R5, R4 ;  /* 0x00000005ff047219 */ /* 0x000fe20000011604 */
[----:B--2---:R-:W-:Y:S01]  /*15d0*/  IMAD.HI.U32 R3, R20, R3, RZ ;  /* 0x0000000314037227 */ /* 0x004fe200078e00ff */
[----:B------:R-:W-:-:S04]  /*15e0*/  ISETP.NE.AND P0, PT, R2, 0x1, PT ;  /* 0x000000010200780c */ /* 0x000fc80003f05270 */
[----:B---3--:R-:W-:-:S04]  /*15f0*/  SHF.R.U32.HI R3, RZ, R6, R3 ;  /* 0x00000006ff037219 */ /* 0x008fc80000011603 */
[----:B------:R-:W-:Y:S02]  /*1600*/  SEL R3, R20, R3, !P0 ;  /* 0x0000000314037207 */ /* 0x000fe40004000000 */
[----:B----4-:R-:W-:-:S04]  /*1610*/  ISETP.NE.AND P1, PT, R12, 0x1, PT ;  /* 0x000000010c00780c */ /* 0x010fc80003f25270 */
[----:B------:R-:W-:-:S05]  /*1620*/  SEL R6, R21, R4, !P1 ;  /* 0x0000000415067207 */ /* 0x000fca0004800000 */
[----:B------:R-:W-:Y:S02]  /*1630*/  IMAD.IADD R4, R3, 0x1, -R6 ;  /* 0x0000000103047824 */ /* 0x000fe400078e0a06 */
[----:B------:R-:W-:Y:S02]  /*1640*/  IMAD.IADD R3, R6, 0x1, -R3 ;  /* 0x0000000106037824 */ /* 0x000fe400078e0a03 */
[----:B------:R-:W-:Y:S02]  /*1650*/  IMAD R21, R4, R12, R21 ;  /* 0x0000000c04157224 */ /* 0x000fe400078e0215 */
[----:B------:R-:W-:Y:S02]  /*1660*/  IMAD R20, R3, R2, R20 ;  /* 0x0000000203147224 */ /* 0x000fe400078e0214 */
.L_x_20:
[----:B------:R-:W-:Y:S05]  /*1670*/  BRA.U !UP1, `(.L_x_21) ;  /* 0x00000001090c7547 */ /* 0x000fea000b800000 */
[----:B------:R-:W-:Y:S01]  /*1680*/  UCGABAR_WAIT ;  /* 0x0000000000007dc7 */ /* 0x000fe20008000000 */
[----:B------:R-:W-:Y:S01]  /*1690*/  CCTL.IVALL ;  /* 0x00000000ff00798f */ /* 0x000fe20002000000 */
[----:B------:R-:W-:Y:S05]  /*16a0*/  BRA `(.L_x_22) ;  /* 0x0000000000047947 */ /* 0x000fea0003800000 */
.L_x_21:
[----:B------:R-:W-:Y:S06]  /*16b0*/  BAR.SYNC.DEFER_BLOCKING 0x0 ;  /* 0x0000000000007b1d */ /* 0x000fec0000010000 */
.L_x_22:
[----:B------:R-:W-:Y:S05]  /*16c0*/  BRA.U UP2, `(.L_x_23) ;  /* 0x0000001502ec7547 */ /* 0x000fea000b800000 */
[----:B------:R-:W1:Y:S01]  /*16d0*/  LDCU UR4, c[0x0][0x38c] ;  /* 0x00007180ff0477ac */ /* 0x000e620008000800 */
[----:B------:R-:W2:Y:S01]  /*16e0*/  LDC R9, c[0x0][0x370] ;  /* 0x0000dc00ff097b82 */ /* 0x000ea20000000800 */
[----:B------:R-:W-:Y:S01]  /*16f0*/  IMAD.SHL.U32 R16, R11, 0x40, RZ ;  /* 0x000000400b107824 */ /* 0x000fe200078e00ff */
[----:B------:R-:W-:Y:S01]  /*1700*/  PLOP3.LUT P1, PT, PT, PT, UP5, 0x80, 0x8 ;  /* 0x000000000008781c */ /* 0x000fe20003f2f058 */
[----:B------:R-:W-:Y:S01]  /*1710*/  HFMA2 R12, -RZ, RZ, 0, 0 ;  /* 0x00000000ff0c7431 */ /* 0x000fe200000001ff */
[----:B------:R-:W-:Y:S01]  /*1720*/  UISETP.NE.AND UP1, UPT, UR10, URZ, UPT ;  /* 0x000000ff0a00728c */ /* 0x000fe2000bf25270 */
[----:B------:R-:W-:Y:S01]  /*1730*/  ISETP.NE.AND P4, PT, R10, RZ, P5 ;  /* 0x000000ff0a00720c */ /* 0x000fe20002f85270 */
[----:B------:R-:W-:Y:S01]  /*1740*/  IMAD.MOV.U32 R15, RZ, RZ, 0x1 ;  /* 0x00000001ff0f7424 */ /* 0x000fe200078e00ff */
[----:B------:R-:W-:Y:S01]  /*1750*/  PLOP3.LUT P1, PT, P1, PT, PT, 0x8, 0x80 ;  /* 0x000000000080781c */ /* 0x000fe20000f2e170 */
[----:B------:R-:W3:Y:S01]  /*1760*/  LDC R0, c[0x0][0x374] ;  /* 0x0000dd00ff007b82 */ /* 0x000ee20000000800 */
[----:B------:R-:W-:Y:S01]  /*1770*/  IMAD.MOV.U32 R14, RZ, RZ, RZ ;  /* 0x000000ffff0e7224 */ /* 0x000fe200078e00ff */
[----:B------:R-:W-:Y:S01]  /*1780*/  MOV R8, 0x1 ;  /* 0x0000000100087802 */ /* 0x000fe20000000f00 */
[----:B------:R-:W-:Y:S01]  /*1790*/  IMAD.MOV.U32 R10, RZ, RZ, RZ ;  /* 0x000000ffff0a7224 */ /* 0x000fe200078e00ff */
[----:B------:R-:W-:Y:S01]  /*17a0*/  LOP3.LUT R16, R16, 0x40, RZ, 0xc0, !PT ;  /* 0x0000004010107812 */ /* 0x000fe200078ec0ff */
[----:B------:R-:W4:Y:S01]  /*17b0*/  LDCU.64 UR14, c[0x0][0x348] ;  /* 0x00006900ff0e77ac */ /* 0x000f220008000a00 */
[----:B-1----:R-:W-:-:S02]  /*17c0*/  UIADD3 UR5, UPT, UPT, UR4, 0x3f, URZ ;  /* 0x0000003f04057890 */ /* 0x002fc4000fffe0ff */
[----:B------:R-:W-:Y:S02]  /*17d0*/  USEL UR22, UR6, 0x2, UP1 ;  /* 0x0000000206167887 */ /* 0x000fe40008800000 */
[----:B------:R-:W-:Y:S01]  /*17e0*/  USHF.R.S32.HI UR7, URZ, 0x1f, UR5 ;  /* 0x0000001fff077899 */ /* 0x000fe20008011405 */
[----:B------:R-:W-:-:S03]  /*17f0*/  UMOV UR23, URZ ;  /* 0x000000ff00177c82 */ /* 0x000fc60008000000 */
[----:B------:R-:W-:Y:S02]  /*1800*/  ULEA.HI UR7, UR7, UR5, URZ, 0x6 ;  /* 0x0000000507077291 */ /* 0x000fe4000f8f30ff */
[----:B------:R-:W-:Y:S02]  /*1810*/  UIADD3 UR5, UPT, UPT, UR4, -0x1, URZ ;  /* 0xffffffff04057890 */ /* 0x000fe4000fffe0ff */
[----:B------:R-:W-:Y:S02]  /*1820*/  USHF.R.S32.HI UR7, URZ, 0x6, UR7 ;  /* 0x00000006ff077899 */ /* 0x000fe40008011407 */
[----:B------:R-:W-:Y:S02]  /*1830*/  UISETP.GE.U32.AND UP2, UPT, UR5, -0x7f, UPT ;  /* 0xffffff810500788c */ /* 0x000fe4000bf46070 */
[----:B------:R-:W-:Y:S02]  /*1840*/  UISETP.LT.U32.AND UP0, UPT, UR7, 0xd, UPT ;  /* 0x0000000d0700788c */ /* 0x000fe4000bf01070 */
[----:B------:R-:W-:-:S02]  /*1850*/  UIADD3 UR4, UPT, UPT, UR4, 0x7e, URZ ;  /* 0x0000007e04047890 */ /* 0x000fc4000fffe0ff */
[----:B------:R-:W-:-:S04]  /*1860*/  USEL UR5, UR7, 0xd, UP0 ;  /* 0x0000000d07057887 */ /* 0x000fc80008000000 */
[----:B------:R-:W-:Y:S02]  /*1870*/  UIADD3 UR21, UPT, UPT, UR5, -0x1, URZ ;  /* 0xffffffff05157890 */ /* 0x000fe4000fffe0ff */
[----:B------:R-:W-:Y:S02]  /*1880*/  @UP2 UIADD3 UR21, UPT, UPT, UR5, URZ, URZ ;  /* 0x000000ff05152290 */ /* 0x000fe4000fffe0ff */
[----:B------:R-:W-:Y:S02]  /*1890*/  UIADD3 UR24, UPT, UPT, UR7, -UR5, URZ ;  /* 0x8000000507187290 */ /* 0x000fe4000fffe0ff */
[----:B------:R-:W-:Y:S02]  /*18a0*/  UIADD3 UR13, UPT, UPT, UR21, 0x1, URZ ;  /* 0x00000001150d7890 */ /* 0x000fe4000fffe0ff */
[----:B--2-4-:R-:W-:-:S12]  /*18b0*/  UIADD3 UR21, UPT, UPT, -UR21, URZ, URZ ;  /* 0x000000ff15157290 */ /* 0x014fd8000fffe1ff */
.L_x_43:
[----:B------:R-:W-:Y:S01]  /*18c0*/  UISETP.NE.AND UP0, UPT, UR37, URZ, UPT ;  /* 0x000000ff2500728c */ /* 0x000fe2000bf05270 */
[----:B------:R-:W1:Y:S08]  /*18d0*/  S2UR UR37, SR_CgaCtaId ;  /* 0x00000000002579c3 */ /* 0x000e700000008800 */
[----:B------:R-:W-:Y:S05]  /*18e0*/  BRA.U UP0, `(.L_x_24) ;  /* 0x0000000100347547 */ /* 0x000fea000b800000 */
[----:B------:R-:W2:Y:S01]  /*18f0*/  S2R R2, SR_CgaCtaId ;  /* 0x0000000000027919 */ /* 0x000ea20000008800 */
[----:B------:R-:W-:-:S04]  /*1900*/  MOV R3, 0x400 ;  /* 0x0000040000037802 */ /* 0x000fc80000000f00 */
[----:B--2---:R-:W-:Y:S02]  /*1910*/  LEA R3, R2, R3, 0x18 ;  /* 0x0000000302037211 */ /* 0x004fe400078ec0ff */
[----:B------:R-:W-:-:S03]  /*1920*/  SHF.L.U32 R2, R8, 0x1f, RZ ;  /* 0x0000001f08027819 */ /* 0x000fc600000006ff */
[----:B------:R-:W-:-:S04]  /*1930*/  IMAD R3, R10, 0x8, R3 ;  /* 0x000000080a037824 */ /* 0x000fc800078e0203 */
[----:B------:R-:W2:Y:S02]  /*1940*/  SYNCS.PHASECHK.TRANS64.TRYWAIT P0, [R3+URZ+0x190], R2 ;  /* 0x00019002030075a7 */ /* 0x000ea400080011ff */
[----:B--2---:R-:W-:Y:S05]  /*1950*/  @!P0 BRA `(.L_x_25) ;  /* 0x0000007400448947 */ /* 0x004fea0003800000 */
.L_x_159:
[----:B------:R-:W-:Y:S01]  /*1960*/  VIADD R10, R10, 0x1 ;  /* 0x000000010a0a7836 */ /* 0x000fe20000000000 */
[----:B------:R2:W-:Y:S04]  /*1970*/  SYNCS.ARRIVE.TRANS64.A1T0 RZ, [R3+URZ+0x180], RZ ;  /* 0x000180ff03ff79a7 */ /* 0x0005e800081000ff */
[----:B------:R-:W-:-:S04]  /*1980*/  ISETP.NE.AND P0, PT, R10, 0x2, PT ;  /* 0x000000020a00780c */ /* 0x000fc80003f05270 */
[----:B------:R-:W-:Y:S02]  /*1990*/  SEL R10, R10, RZ, P0 ;  /* 0x000000ff0a0a7207 */ /* 0x000fe40000000000 */
[----:B--2---:R-:W-:-:S04]  /*19a0*/  SEL R3, RZ, 0x1, P0 ;  /* 0x00000001ff037807 */ /* 0x004fc80000000000 */
[----:B------:R-:W-:-:S07]  /*19b0*/  LOP3.LUT R8, R8, R3, RZ, 0x3c, !PT ;  /* 0x0000000308087212 */ /* 0x000fce00078e3cff */
.L_x_24:
[----:B------:R-:W-:Y:S01]  /*19c0*/  UMOV UR6, 0x400 ;  /* 0x0000040000067882 */ /* 0x000fe20000000000 */
[----:B------:R-:W-:Y:S01]  /*19d0*/  LEA.HI R3, R21, R21, RZ, 0x1 ;  /* 0x0000001515037211 */ /* 0x000fe200078f08ff */
[----:B-1----:R-:W-:Y:S01]  /*19e0*/  ULEA UR6, UR37, UR6, 0x18 ;  /* 0x0000000625067291 */ /* 0x002fe2000f8ec0ff */
[----:B------:R-:W-:Y:S01]  /*19f0*/  SHF.L.U32 R2, R15, 0x1f, RZ ;  /* 0x0000001f0f027819 */ /* 0x000fe200000006ff */
[----:B------:R-:W-:Y:S01]  /*1a00*/  UISETP.GE.U32.AND UP0, UPT, UR4, 0x7f, UPT ;  /* 0x0000007f0400788c */ /* 0x000fe2000bf06070 */
[C---:B------:R-:W-:Y:S01]  /*1a10*/  R2UR UR9, R16.reuse ;  /* 0x00000000100972ca */ /* 0x040fe200000e0000 */
[----:B------:R-:W-:Y:S01]  /*1a20*/  ULEA UR8, UR23, UR6, 0x3 ;  /* 0x0000000617087291 */ /* 0x000fe2000f8e18ff */
[----:B------:R-:W-:Y:S01]  /*1a30*/  IMAD.SHL.U32 R3, R3, 0x40, RZ ;  /* 0x0000004003037824 */ /* 0x000fe200078e00ff */
[----:B------:R-:W-:Y:S01]  /*1a40*/  R2UR UR11, R16 ;  /* 0x00000000100b72ca */ /* 0x000fe200000e0000 */
[----:B------:R-:W-:-:S03]  /*1a50*/  UMOV UR25, URZ ;  /* 0x000000ff00197c82 */ /* 0x000fc60008000000 */
[----:B------:R-:W-:-:S03]  /*1a60*/  R2UR UR35, R3 ;  /* 0x00000000032372ca */ /* 0x000fc600000e0000 */
[----:B------:R1:W2:Y:S01]  /*1a70*/  SYNCS.PHASECHK.TRANS64.TRYWAIT P0, [UR8+0x68], R2 ;  /* 0x00006802ff0075a7 */ /* 0x0002a20008001108 */
[----:B------:R-:W-:-:S09]  /*1a80*/  R2UR UR8, R20 ;  /* 0x00000000140872ca */ /* 0x000fd200000e0000 */
[----:B------:R-:W-:-:S04]  /*1a90*/  ULOP3.LUT UR35, UR9, 0xffffff80, UR35, 0xf8, !UPT ;  /* 0xffffff8009237892 */ /* 0x000fc8000f8ef823 */
[----:B------:R-:W-:Y:S01]  /*1aa0*/  ULEA UR11, UR8, UR11, 0x7 ;  /* 0x0000000b080b7291 */ /* 0x000fe2000f8e38ff */
[----:B------:R-:W-:Y:S11]  /*1ab0*/  BRA.U !UP0, `(.L_x_26) ;  /* 0x0000000108bc7547 */ /* 0x000ff6000b800000 */
[----:B------:R-:W-:Y:S01]  /*1ac0*/  UMOV UR16, UR21 ;  /* 0x0000001500107c82 */ /* 0x000fe20008000000 */
[----:B------:R-:W-:Y:S01]  /*1ad0*/  UMOV UR17, UR23 ;  /* 0x0000001700117c82 */ /* 0x000fe20008000000 */
[----:B------:R-:W-:-:S05]  /*1ae0*/  UMOV UR34, URZ ;  /* 0x000000ff00227c82 */ /* 0x000fca0008000000 */
.L_x_32:
[----:B------:R-:W-:Y:S01]  /*1af0*/  ULEA UR33, UR17, UR6, 0x3 ;  /* 0x0000000611217291 */ /* 0x000fe2000f8e18ff */
[----:B------:R-:W-:Y:S01]  /*1b00*/  @P5 MOV R3, 0x8000 ;  /* 0x0000800000035802 */ /* 0x000fe20000000f00 */
[----:B-12-4-:R-:W-:Y:S10]  /*1b10*/  @P0 BRA `(.L_x_27) ;  /* 0x00000000000c0947 */ /* 0x016ff40003800000 */
[----:B------:R-:W-:-:S04]  /*1b20*/  SHF.L.U32 R5, R15, 0x1f, RZ ;  /* 0x0000001f0f057819 */ /* 0x000fc800000006ff */
[----:B------:R-:W2:Y:S02]  /*1b30*/  SYNCS.PHASECHK.TRANS64.TRYWAIT P0, [UR33+0x68], R5 ;  /* 0x00006805ff0075a7 */ /* 0x000ea40008001121 */
[----:B--2---:R-:W-:Y:S05]  /*1b40*/  @!P0 BRA `(.L_x_28) ;  /* 0x0000007000dc8947 */ /* 0x004fea0003800000 */
.L_x_27:
[----:B------:R2:W-:Y:S01]  /*1b50*/  @P5 SYNCS.ARRIVE.TRANS64 RZ, [UR33], R3 ;  /* 0x00000003ffff59a7 */ /* 0x0005e20008000021 */
[----:B------:R-:W-:Y:S02]  /*1b60*/  ULOP3.LUT UR8, UR22, 0x2, URZ, 0xfc, !UPT ;  /* 0x0000000216087892 */ /* 0x000fe4000f8efcff */
[----:B------:R-:W-:Y:S02]  /*1b70*/  UIADD3 UR16, UPT, UPT, UR16, 0x1, URZ ;  /* 0x0000000110107890 */ /* 0x000fe4000fffe0ff */
[----:B------:R-:W-:Y:S02]  /*1b80*/  UISETP.NE.AND UP0, UPT, UR8, 0x2, UPT ;  /* 0x000000020800788c */ /* 0x000fe4000bf05270 */
[----:B------:R-:W-:-:S07]  /*1b90*/  UISETP.NE.AND UP2, UPT, UR16, 0x1, UPT ;  /* 0x000000011000788c */ /* 0x000fce000bf45270 */
[----:B------:R-:W-:Y:S05]  /*1ba0*/  BRA.U UP0, `(.L_x_29) ;  /* 0x0000000100047547 */ /* 0x000fea000b800000 */
[----:B------:R-:W-:Y:S05]  /*1bb0*/  BPT.TRAP 0x1 ;  /* 0x000000040000795c */ /* 0x000fea0000300000 */
.L_x_29:
[----:B------:R-:W-:Y:S04]  /*1bc0*/  BSSY.RECONVERGENT B0, `(.L_x_30) ;  /* 0x0000003000007945 */ /* 0x000fe80003800200 */
[----:B------:R-:W-:Y:S05]  /*1bd0*/  @!P4 BRA `(.L_x_31) ;  /* 0x000000000004c947 */ /* 0x000fea0003800000 */
[----:B------:R-:W-:Y:S05]  /*1be0*/  BPT.TRAP 0x1 ;  /* 0x000000040000795c */ /* 0x000fea0000300000 */
.L_x_31:
[----:B------:R-:W-:Y:S05]  /*1bf0*/  BSYNC.RECONVERGENT B0 ;  /* 0x0000000000007941 */ /* 0x000fea0003800200 */
.L_x_30:
[----:B------:R-:W-:Y:S02]  /*1c00*/  UIADD3 UR23, UPT, UPT, UR17, 0x1, URZ ;  /* 0x0000000111177890 */ /* 0x000fe4000fffe0ff */
[----:B------:R-:W-:Y:S02]  /*1c10*/  UIADD3 UR28, UP1, UPT, UR14, 0x80, URZ ;  /* 0x000000800e1c7890 */ /* 0x000fe4000ff3e0ff */
[----:B------:R-:W-:Y:S02]  /*1c20*/  UISETP.NE.AND UP0, UPT, UR23, 0xd, UPT ;  /* 0x0000000d1700788c */ /* 0x000fe4000bf05270 */
[----:B------:R-:W-:Y:S02]  /*1c30*/  ULOP3.LUT UR33, UR33, 0xfefffff8, URZ, 0xc0, !UPT ;  /* 0xfefffff821217892 */ /* 0x000fe4000f8ec0ff */
[----:B------:R-:W-:Y:S02]  /*1c40*/  USEL UR9, URZ, 0x1, UP0 ;  /* 0x00000001ff097887 */ /* 0x000fe40008000000 */
[----:B------:R-:W-:-:S02]  /*1c50*/  USEL UR23, UR23, URZ, UP0 ;  /* 0x000000ff17177287 */ /* 0x000fc40008000000 */
[----:B------:R-:W-:Y:S02]  /*1c60*/  UIADD3 UR26, UP0, UPT, UR14, 0x180, URZ ;  /* 0x000001800e1a7890 */ /* 0x000fe4000ff1e0ff */
[----:B------:R-:W-:Y:S01]  /*1c70*/  ULEA UR8, UR23, UR6, 0x3 ;  /* 0x0000000617087291 */ /* 0x000fe2000f8e18ff */
[----:B------:R-:W-:Y:S01]  /*1c80*/  LOP3.LUT R15, R15, UR9, RZ, 0x3c, !PT ;  /* 0x000000090f0f7c12 */ /* 0x000fe2000f8e3cff */
[----:B------:R-:W-:Y:S02]  /*1c90*/  UIADD3.X UR29, UPT, UPT, URZ, UR15, URZ, UP1, !UPT ;  /* 0x0000000fff1d7290 */ /* 0x000fe40008ffe4ff */
[----:B------:R-:W-:Y:S01]  /*1ca0*/  UIADD3.X UR27, UPT, UPT, URZ, UR15, URZ, UP0, !UPT ;  /* 0x0000000fff1b7290 */ /* 0x000fe200087fe4ff */
[----:B-1----:R-:W-:Y:S01]  /*1cb0*/  SHF.L.U32 R2, R15, 0x1f, RZ ;  /* 0x0000001f0f027819 */ /* 0x002fe200000006ff */
[----:B------:R-:W-:Y:S01]  /*1cc0*/  UMOV UR18, 0x0 ;  /* 0x0000000000127882 */ /* 0x000fe20000000000 */
[----:B------:R-:W-:Y:S01]  /*1cd0*/  UMOV UR19, 0x10000000 ;  /* 0x1000000000137882 */ /* 0x000fe20000000000 */
[----:B------:R-:W-:Y:S01]  /*1ce0*/  UMOV UR10, UR34 ;  /* 0x00000022000a7c82 */ /* 0x000fe20008000000 */
[----:B------:R4:W1:Y:S01]  /*1cf0*/  SYNCS.PHASECHK.TRANS64.TRYWAIT P0, [UR8+0x68], R2 ;  /* 0x00006802ff0075a7 */ /* 0x0008620008001108 */
[----:B------:R-:W-:Y:S01]  /*1d00*/  ULEA UR8, UR17, UR6, 0xd ;  /* 0x0000000611087291 */ /* 0x000fe2000f8e68ff */
[----:B------:R-:W-:Y:S01]  /*1d10*/  UMOV UR12, UR36 ;  /* 0x00000024000c7c82 */ /* 0x000fe20008000000 */
[----:B------:R-:W-:-:S02]  /*1d20*/  UMOV UR9, UR33 ;  /* 0x0000002100097c82 */ /* 0x000fc40008000000 */
[----:B------:R-:W-:Y:S02]  /*1d30*/  UIADD3 UR32, UPT, UPT, UR8, 0x4300, URZ ;  /* 0x0000430008207890 */ /* 0x000fe4000fffe0ff */
[----:B------:R-:W-:Y:S01]  /*1d40*/  UIADD3 UR8, UPT, UPT, UR8, 0x1e300, URZ ;  /* 0x0001e30008087890 */ /* 0x000fe2000fffe0ff */
[----:B------:R-:W-:Y:S01]  /*1d50*/  UMOV UR25, UR13 ;  /* 0x0000000d00197c82 */ /* 0x000fe20008000000 */
[----:B------:R-:W-:-:S05]  /*1d60*/  UMOV UR17, UR23 ;  /* 0x0000001700117c82 */ /* 0x000fca0008000000 */
[----:B------:R2:W-:Y:S02]  /*1d70*/  UTMALDG.3D.2CTA [UR32], [UR28], desc[UR18] ;  /* 0x000012201c0075b4 */ /* 0x0005e40008211000 */
[----:B------:R4:W-:Y:S01]  /*1d80*/  UTMALDG.3D.2CTA [UR8], [UR26], desc[UR18] ;  /* 0x000012081a0075b4 */ /* 0x0009e20008211000 */
[----:B--2---:R-:W-:Y:S01]  /*1d90*/  UIADD3 UR34, UPT, UPT, UR34, 0x40, URZ ;  /* 0x0000004022227890 */ /* 0x004fe2000fffe0ff */
[----:B------:R-:W-:Y:S11]  /*1da0*/  BRA.U UP2, `(.L_x_32) ;  /* 0xfffffffd02507547 */ /* 0x000ff6000b83ffff */
.L_x_26:
[----:B----4-:R-:W-:Y:S01]  /*1db0*/  ULEA UR8, UR23, UR6, 0x3 ;  /* 0x0000000617087291 */ /* 0x010fe2000f8e18ff */
[----:B-1----:R-:W-:Y:S01]  /*1dc0*/  SHF.L.U32 R2, R15, 0x1f, RZ ;  /* 0x0000001f0f027819 */ /* 0x002fe200000006ff */
[----:B------:R-:W-:Y:S01]  /*1dd0*/  @!P1 SYNCS.ARRIVE.TRANS64.A1T0 RZ, [UR6+0x118], RZ ;  /* 0x000118ffffff99a7 */ /* 0x000fe20008100006 */
[----:B------:R-:W-:-:S06]  /*1de0*/  UISETP.GT.AND UP0, UPT, UR7, UR5, UPT ;  /* 0x000000050700728c */ /* 0x000fcc000bf04270 */
[----:B--2---:R1:W2:Y:S03]  /*1df0*/  SYNCS.PHASECHK.TRANS64.TRYWAIT P0, [UR8+0x68], R2 ;  /* 0x00006802ff0075a7 */ /* 0x0042a60008001108 */
[----:B------:R-:W-:Y:S05]  /*1e00*/  BRA.U !UP0, `(.L_x_33) ;  /* 0x0000000108bc7547 */ /* 0x000fea000b800000 */
[----:B------:R-:W-:Y:S01]  /*1e10*/  UIADD3 UR26, UPT, UPT, UR24, UR25, URZ ;  /* 0x00000019181a7290 */ /* 0x000fe2000fffe0ff */
[----:B------:R-:W-:-:S11]  /*1e20*/  UMOV UR27, UR23 ;  /* 0x00000017001b7c82 */ /* 0x000fd60008000000 */
.L_x_39:
[----:B------:R-:W-:Y:S01]  /*1e30*/  ULEA UR17, UR27, UR6, 0x3 ;  /* 0x000000061b117291 */ /* 0x000fe2000f8e18ff */
[----:B--2---:R-:W-:Y:S01]  /*1e40*/  @P5 MOV R3, 0x8000 ;  /* 0x0000800000035802 */ /* 0x004fe20000000f00 */
[----:B-12---:R-:W-:Y:S10]  /*1e50*/  @P0 BRA `(.L_x_34) ;  /* 0x00000000000c0947 */ /* 0x006ff40003800000 */
[----:B------:R-:W-:-:S04]  /*1e60*/  SHF.L.U32 R5, R15, 0x1f, RZ ;  /* 0x0000001f0f057819 */ /* 0x000fc800000006ff */
[----:B------:R-:W2:Y:S02]  /*1e70*/  SYNCS.PHASECHK.TRANS64.TRYWAIT P0, [UR17+0x68], R5 ;  /* 0x00006805ff0075a7 */ /* 0x000ea40008001111 */
[----:B--2---:R-:W-:Y:S05]  /*1e80*/  @!P0 BRA `(.L_x_35) ;  /* 0x0000007000248947 */ /* 0x004fea0003800000 */
.L_x_34:
[----:B------:R2:W-:Y:S01]  /*1e90*/  @P5 SYNCS.ARRIVE.TRANS64 RZ, [UR17], R3 ;  /* 0x00000003ffff59a7 */ /* 0x0005e20008000011 */
[----:B------:R-:W-:-:S04]  /*1ea0*/  ULOP3.LUT UR8, UR22, 0x2, URZ, 0xfc, !UPT ;  /* 0x0000000216087892 */ /* 0x000fc8000f8efcff */
[----:B------:R-:W-:-:S09]  /*1eb0*/  UISETP.NE.AND UP0, UPT, UR8, 0x2, UPT ;  /* 0x000000020800788c */ /* 0x000fd2000bf05270 */
[----:B------:R-:W-:Y:S05]  /*1ec0*/  BRA.U UP0, `(.L_x_36) ;  /* 0x0000000100047547 */ /* 0x000fea000b800000 */
[----:B------:R-:W-:Y:S05]  /*1ed0*/  BPT.TRAP 0x1 ;  /* 0x000000040000795c */ /* 0x000fea0000300000 */
.L_x_36:
[----:B------:R-:W-:Y:S04]  /*1ee0*/  BSSY.RECONVERGENT B0, `(.L_x_37) ;  /* 0x0000003000007945 */ /* 0x000fe80003800200 */
[----:B------:R-:W-:Y:S05]  /*1ef0*/  @!P4 BRA `(.L_x_38) ;  /* 0x000000000004c947 */ /* 0x000fea0003800000 */
[----:B------:R-:W-:Y:S05]  /*1f00*/  BPT.TRAP 0x1 ;  /* 0x000000040000795c */ /* 0x000fea0000300000 */
.L_x_38:
[----:B------:R-:W-:Y:S05]  /*1f10*/  BSYNC.RECONVERGENT B0 ;  /* 0x0000000000007941 */ /* 0x000fea0003800200 */
.L_x_37:
[----:B------:R-:W-:Y:S02]  /*1f20*/  UIADD3 UR23, UPT, UPT, UR27, 0x1, URZ ;  /* 0x000000011b177890 */ /* 0x000fe4000fffe0ff */
[----:B------:R-:W-:Y:S02]  /*1f30*/  UIADD3 UR32, UP1, UPT, UR14, 0x80, URZ ;  /* 0x000000800e207890 */ /* 0x000fe4000ff3e0ff */
[----:B------:R-:W-:Y:S02]  /*1f40*/  UISETP.NE.AND UP0, UPT, UR23, 0xd, UPT ;  /* 0x0000000d1700788c */ /* 0x000fe4000bf05270 */
[----:B------:R-:W-:Y:S02]  /*1f50*/  USHF.L.U32 UR18, UR25, 0x6, URZ ;  /* 0x0000000619127899 */ /* 0x000fe400080006ff */
[----:B------:R-:W-:Y:S02]  /*1f60*/  USEL UR9, URZ, 0x1, UP0 ;  /* 0x00000001ff097887 */ /* 0x000fe40008000000 */
[----:B------:R-:W-:-:S02]  /*1f70*/  USEL UR23, UR23, URZ, UP0 ;  /* 0x000000ff17177287 */ /* 0x000fc40008000000 */
[----:B------:R-:W-:Y:S02]  /*1f80*/  UIADD3 UR30, UP0, UPT, UR14, 0x180, URZ ;  /* 0x000001800e1e7890 */ /* 0x000fe4000ff1e0ff */
[----:B------:R-:W-:Y:S01]  /*1f90*/  ULEA UR8, UR23, UR6, 0x3 ;  /* 0x0000000617087291 */ /* 0x000fe2000f8e18ff */
[----:B------:R-:W-:Y:S01]  /*1fa0*/  LOP3.LUT R15, R15, UR9, RZ, 0x3c, !PT ;  /* 0x000000090f0f7c12 */ /* 0x000fe2000f8e3cff */
[----:B------:R-:W-:Y:S02]  /*1fb0*/  ULOP3.LUT UR17, UR17, 0xfefffff8, URZ, 0xc0, !UPT ;  /* 0xfefffff811117892 */ /* 0x000fe4000f8ec0ff */
[----:B------:R-:W-:Y:S01]  /*1fc0*/  UIADD3.X UR33, UPT, UPT, URZ, UR15, URZ, UP1, !UPT ;  /* 0x0000000fff217290 */ /* 0x000fe20008ffe4ff */
[----:B-1----:R-:W-:Y:S01]  /*1fd0*/  SHF.L.U32 R2, R15, 0x1f, RZ ;  /* 0x0000001f0f027819 */ /* 0x002fe200000006ff */
[----:B------:R-:W-:Y:S01]  /*1fe0*/  UIADD3.X UR31, UPT, UPT, URZ, UR15, URZ, UP0, !UPT ;  /* 0x0000000fff1f7290 */ /* 0x000fe200087fe4ff */
[----:B------:R-:W-:Y:S02]  /*1ff0*/  UMOV UR28, 0x0 ;  /* 0x00000000001c7882 */ /* 0x000fe40000000000 */
[----:B------:R4:W1:Y:S01]  /*2000*/  SYNCS.PHASECHK.TRANS64.TRYWAIT P0, [UR8+0x68], R2 ;  /* 0x00006802ff0075a7 */ /* 0x0008620008001108 */
[----:B------:R-:W-:Y:S01]  /*2010*/  ULEA UR8, UR27, UR6, 0xd ;  /* 0x000000061b087291 */ /* 0x000fe2000f8e68ff */
[----:B------:R-:W-:Y:S01]  /*2020*/  UMOV UR29, 0x10000000 ;  /* 0x10000000001d7882 */ /* 0x000fe20000000000 */
[----:B------:R-:W-:-:S02]  /*2030*/  UMOV UR19, UR35 ;  /* 0x0000002300137c82 */ /* 0x000fc40008000000 */
[----:B------:R-:W-:Y:S02]  /*2040*/  UIADD3 UR16, UPT, UPT, UR8, 0x4300, URZ ;  /* 0x0000430008107890 */ /* 0x000fe4000fffe0ff */
[----:B------:R-:W-:Y:S01]  /*2050*/  UIADD3 UR8, UPT, UPT, UR8, 0x1e300, URZ ;  /* 0x0001e30008087890 */ /* 0x000fe2000fffe0ff */
[----:B------:R-:W-:Y:S01]  /*2060*/  UMOV UR20, UR36 ;  /* 0x0000002400147c82 */ /* 0x000fe20008000000 */
[----:B------:R-:W-:Y:S01]  /*2070*/  UMOV UR12, UR36 ;  /* 0x00000024000c7c82 */ /* 0x000fe20008000000 */
[----:B------:R-:W-:Y:S01]  /*2080*/  UMOV UR9, UR17 ;  /* 0x0000001100097c82 */ /* 0x000fe20008000000 */
[----:B------:R-:W-:Y:S01]  /*2090*/  UMOV UR10, UR18 ;  /* 0x00000012000a7c82 */ /* 0x000fe20008000000 */
[----:B------:R-:W-:Y:S02]  /*20a0*/  UIADD3 UR25, UPT, UPT, UR25, 0x1, URZ ;  /* 0x0000000119197890 */ /* 0x000fe4000fffe0ff */
[----:B------:R4:W-:Y:S01]  /*20b0*/  UTMALDG.3D.2CTA [UR16], [UR32], desc[UR28] ;  /* 0x00001c10200075b4 */ /* 0x0009e20008211000 */
[----:B------:R-:W-:Y:S01]  /*20c0*/  UMOV UR27, UR23 ;  /* 0x00000017001b7c82 */ /* 0x000fe20008000000 */
[----:B------:R-:W-:Y:S01]  /*20d0*/  UISETP.NE.AND UP0, UPT, UR25, UR26, UPT ;  /* 0x0000001a1900728c */ /* 0x000fe2000bf05270 */
[----:B------:R4:W-:Y:S08]  /*20e0*/  UTMALDG.3D.2CTA [UR8], [UR30], desc[UR28] ;  /* 0x00001c081e0075b4 */ /* 0x0009f00008211000 */
[----:B----4-:R-:W-:Y:S05]  /*20f0*/  BRA.U UP0, `(.L_x_39) ;  /* 0xfffffffd004c7547 */ /* 0x010fea000b83ffff */
.L_x_33:
[----:B-1----:R-:W-:Y:S01]  /*2100*/  LEA R2, R14, UR6, 0x3 ;  /* 0x000000060e027c11 */ /* 0x002fe2000f8e18ff */
[----:B------:R-:W-:Y:S01]  /*2110*/  NOP ;  /* 0x0000000000007918 */ /* 0x000fe20000000000 */
[----:B--2---:R-:W-:Y:S02]  /*2120*/  SHF.L.U32 R3, R12, 0x1f, RZ ;  /* 0x0000001f0c037819 */ /* 0x004fe400000006ff */
[----:B------:R-:W-:Y:S02]  /*2130*/  LEA R4, R14, UR6, 0x4 ;  /* 0x000000060e047c11 */ /* 0x000fe4000f8e20ff */
[----:B------:R-:W1:Y:S02]  /*2140*/  SYNCS.PHASECHK.TRANS64.TRYWAIT P0, [R2+URZ+0x120], R3 ;  /* 0x00012003020075a7 */ /* 0x000e6400080011ff */
[----:B-1----:R-:W-:Y:S05]  /*2150*/  @!P0 BRA `(.L_x_40) ;  /* 0x0000006c00888947 */ /* 0x002fea0003800000 */
.L_x_162:
[----:B------:R-:W2:Y:S01]  /*2160*/  LDS.128 R4, [R4+0x1b0] ;  /* 0x0001b00004047984 */ /* 0x000ea20000000c00 */
[----:B------:R-:W-:Y:S01]  /*2170*/  ISETP.GE.AND P0, PT, R26, 0x1, PT ;  /* 0x000000011a00780c */ /* 0x000fe20003f06270 */
[----:B-1----:R-:W-:Y:S01]  /*2180*/  VIADD R2, R2, 0x130 ;  /* 0x0000013002027836 */ /* 0x002fe20000000000 */
[----:B------:R-:W-:Y:S01]  /*2190*/  @!PT LDS RZ, [RZ] ;  /* 0x00000000fffff984 */ /* 0x000fe20000000800 */
[----:B------:R-:W-:Y:S01]  /*21a0*/  @!PT LDS RZ, [RZ] ;  /* 0x00000000fffff984 */ /* 0x000fe20000000800 */
[----:B------:R-:W-:Y:S01]  /*21b0*/  @!PT LDS RZ, [RZ] ;  /* 0x00000000fffff984 */ /* 0x000fe20000000800 */
[----:B------:R-:W-:Y:S01]  /*21c0*/  @!PT LDS RZ, [RZ] ;  /* 0x00000000fffff984 */ /* 0x000fe20000000800 */
[----:B------:R1:W-:Y:S06]  /*21d0*/  MEMBAR.ALL.CTA ;  /* 0x0000000000007992 */ /* 0x0003ec0000008000 */
[----:B-1----:R-:W1:Y:S01]  /*21e0*/  FENCE.VIEW.ASYNC.S ;  /* 0x00000000000073c6 */ /* 0x002e620000000000 */
[----:B------:R-:W-:-:S04]  /*21f0*/  PRMT R2, RZ, 0x654, R2 ;  /* 0x00000654ff027816 */ /* 0x000fc80000000002 */
[----:B-1----:R1:W-:Y:S01]  /*2200*/  SYNCS.ARRIVE.TRANS64.RED.A1T0 RZ, [R2+URZ], RZ ;  /* 0x000000ff02ff79a7 */ /* 0x0023e200081004ff */
[----:B--2---:R-:W-:-:S13]  /*2210*/  LOP3.LUT P2, RZ, R6, 0x1, RZ, 0xc0, !PT ;  /* 0x0000000106ff7812 */ /* 0x004fda000784c0ff */
[----:B------:R-:W-:Y:S01]  /*2220*/  @P2 SHF.R.U32.HI R3, RZ, 0x10, R5 ;  /* 0x00000010ff032819 */ /* 0x000fe20000011605 */
[----:B------:R-:W-:Y:S01]  /*2230*/  VOTEU.ANY UP0, P2 ;  /* 0x0000000000ff7886 */ /* 0x000fe20001000100 */
[----:B------:R-:W-:Y:S02]  /*2240*/  @P2 MOV R13, R4 ;  /* 0x00000004000d2202 */ /* 0x000fe40000000f00 */
[----:B------:R-:W-:Y:S02]  /*2250*/  @P2 R2UR.BROADCAST UR8, R3 ;  /* 0x00000000030822ca */ /* 0x000fe400008e0000 */
[----:B------:R-:W-:-:S11]  /*2260*/  @P2 LOP3.LUT R11, R5, 0xffff, RZ, 0xc0, !PT ;  /* 0x0000ffff050b2812 */ /* 0x000fd600078ec0ff */
[----:B------:R-:W-:Y:S01]  /*2270*/  @UP0 UMOV UR36, UR8 ;  /* 0x0000000800240c82 */ /* 0x000fe20008000000 */
[----:B-1----:R-:W-:Y:S05]  /*2280*/  @!P0 BRA `(.L_x_41) ;  /* 0x0000000000b88947 */ /* 0x002fea0003800000 */
[----:B------:R-:W3:Y:S01]  /*2290*/  LDC.64 R4, c[0x0][0xb18] ;  /* 0x0002c600ff047b82 */ /* 0x000ee20000000a00 */
[----:B------:R-:W-:-:S07]  /*22a0*/  ISETP.NE.AND P3, PT, R26, 0x1, PT ;  /* 0x000000011a00780c */ /* 0x000fce0003f65270 */
[----:B------:R-:W1:Y:S08]  /*22b0*/  LDC.64 R6, c[0x0][0xb10] ;  /* 0x0002c400ff067b82 */ /* 0x000e700000000a00 */
[----:B------:R-:W2:Y:S08]  /*22c0*/  LDC R17, c[0x0][0xb20] ;  /* 0x0002c800ff117b82 */ /* 0x000eb00000000800 */
[----:B------:R-:W4:Y:S01]  /*22d0*/  LDC R18, c[0x0][0xb0c] ;  /* 0x0002c300ff127b82 */ /* 0x000f220000000800 */
[----:B---3--:R-:W-:Y:S01]  /*22e0*/  IMAD.HI.U32 R22, R0, R5, RZ ;  /* 0x0000000500167227 */ /* 0x008fe200078e00ff */
[----:B------:R-:W-:-:S06]  /*22f0*/  ISETP.NE.AND P0, PT, R4, 0x1, PT ;  /* 0x000000010400780c */ /* 0x000fcc0003f05270 */
[----:B------:R-:W3:Y:S01]  /*2300*/  LDC.64 R2, c[0x0][0xb28] ;  /* 0x0002ca00ff027b82 */ /* 0x000ee20000000a00 */
[----:B-1----:R-:W-:-:S04]  /*2310*/  IMAD.HI.U32 R20, R9, R6, RZ ;  /* 0x0000000609147227 */ /* 0x002fc800078e00ff */
[----:B------:R-:W-:Y:S01]  /*2320*/  IMAD.HI.U32 R24, R13, R6, RZ ;  /* 0x000000060d187227 */ /* 0x000fe200078e00ff */
[----:B------:R-:W-:Y:S02]  /*2330*/  SHF.R.U32.HI R20, RZ, R7, R20 ;  /* 0x00000007ff147219 */ /* 0x000fe40000011614 */
[----:B--2---:R-:W-:Y:S01]  /*2340*/  SHF.R.U32.HI R19, RZ, R17, R22 ;  /* 0x00000011ff137219 */ /* 0x004fe20000011616 */
[----:B------:R-:W-:Y:S01]  /*2350*/  IMAD.HI.U32 R22, R11, R5, RZ ;  /* 0x000000050b167227 */ /* 0x000fe200078e00ff */
[----:B------:R-:W-:Y:S02]  /*2360*/  SHF.R.U32.HI R24, RZ, R7, R24 ;  /* 0x00000007ff187219 */ /* 0x000fe40000011618 */
[----:B------:R-:W-:Y:S02]  /*2370*/  SEL R19, R0, R19, !P0 ;  /* 0x0000001300137207 */ /* 0x000fe40004000000 */
[----:B------:R-:W-:Y:S02]  /*2380*/  SHF.R.U32.HI R22, RZ, R17, R22 ;  /* 0x00000011ff167219 */ /* 0x000fe40000011616 */
[----:B----4-:R-:W-:-:S02]  /*2390*/  ISETP.NE.AND P1, PT, R18, 0x1, PT ;  /* 0x000000011200780c */ /* 0x010fc40003f25270 */
[----:B------:R-:W-:Y:S02]  /*23a0*/  SEL R5, R11, R22, !P0 ;  /* 0x000000160b057207 */ /* 0x000fe40004000000 */
[----:B------:R-:W-:Y:S02]  /*23b0*/  SEL R21, R9, R20, !P1 ;  /* 0x0000001409157207 */ /* 0x000fe40004800000 */
[----:B------:R-:W-:Y:S01]  /*23c0*/  SEL R7, R13, R24, !P1 ;  /* 0x000000180d077207 */ /* 0x000fe20004800000 */
[----:B---3--:R-:W-:Y:S01]  /*23d0*/  IMAD.HI.U32 R20, R19, R2, RZ ;  /* 0x0000000213147227 */ /* 0x008fe200078e00ff */
[----:B------:R-:W-:-:S03]  /*23e0*/  IADD3 R17, PT, PT, -R5, RZ, RZ ;  /* 0x000000ff05117210 */ /* 0x000fc60007ffe1ff */
        /* <DEDUP_REMOVED lines=11> */
[----:B------:R-:W-:-:S04]  /*24a0*/  @!P0 IMAD.HI.U32 R20, R7, R2, RZ ;  /* 0x0000000207148227 */ /* 0x000fc800078e00ff */
[----:B------:R-:W-:Y:S01]  /*24b0*/  IMAD.MOV R2, RZ, RZ, -R6 ;  /* 0x000000ffff027224 */ /* 0x000fe200078e0a06 */
[----:B------:R-:W-:-:S03]  /*24c0*/  @!P0 SHF.R.U32.HI R20, RZ, R3, R20 ;  /* 0x00000003ff148219 */ /* 0x000fc60000011614 */
[----:B------:R-:W-:Y:S01]  /*24d0*/  IMAD R2, R26, R2, R5 ;  /* 0x000000021a027224 */ /* 0x000fe200078e0205 */
        /* <DEDUP_REMOVED lines=9> */
.L_x_41:
[----:B------:R-:W1:Y:S02]  /*2570*/  LDCU UR8, c[0x0][0xb30] ;  /* 0x00016600ff0877ac */ /* 0x000e640008000800 */
[----:B-1----:R-:W-:-:S09]  /*2580*/  UISETP.NE.AND UP0, UPT, UR8, 0x1, UPT ;  /* 0x000000010800788c */ /* 0x002fd2000bf05270 */
[----:B------:R-:W-:Y:S05]  /*2590*/  BRA.U UP0, `(.L_x_42) ;  /* 0x0000000100407547 */ /* 0x000fea000b800000 */
[----:B------:R-:W1:Y:S08]  /*25a0*/  LDC.64 R4, c[0x0][0xb10] ;  /* 0x0002c400ff047b82 */ /* 0x000e700000000a00 */
[----:B------:R-:W2:Y:S08]  /*25b0*/  LDC.64 R2, c[0x0][0xb18] ;  /* 0x0002c600ff027b82 */ /* 0x000eb00000000a00 */
[----:B------:R-:W4:Y:S08]  /*25c0*/  LDC R6, c[0x0][0xb20] ;  /* 0x0002c800ff067b82 */ /* 0x000f300000000800 */
[----:B------:R-:W3:Y:S01]  /*25d0*/  LDC R18, c[0x0][0xb0c] ;  /* 0x0002c300ff127b82 */ /* 0x000ee20000000800 */
[----:B-1----:R-:W-:-:S05]  /*25e0*/  IMAD.HI.U32 R4, R13, R4, RZ ;  /* 0x000000040d047227 */ /* 0x002fca00078e00ff */
[----:B------:R-:W-:Y:S01]  /*25f0*/  SHF.R.U32.HI R4, RZ, R5, R4 ;  /* 0x00000005ff047219 */ /* 0x000fe20000011604 */
[----:B--2---:R-:W-:Y:S01]  /*2600*/  IMAD.HI.U32 R3, R11, R3, RZ ;  /* 0x000000030b037227 */ /* 0x004fe200078e00ff */
[----:B------:R-:W-:-:S04]  /*2610*/  ISETP.NE.AND P0, PT, R2, 0x1, PT ;  /* 0x000000010200780c */ /* 0x000fc80003f05270 */
[----:B----4-:R-:W-:-:S04]  /*2620*/  SHF.R.U32.HI R6, RZ, R6, R3 ;  /* 0x00000006ff067219 */ /* 0x010fc80000011603 */
[----:B------:R-:W-:Y:S02]  /*2630*/  SEL R3, R11, R6, !P0 ;  /* 0x000000060b037207 */ /* 0x000fe40004000000 */
[----:B---3--:R-:W-:-:S04]  /*2640*/  ISETP.NE.AND P1, PT, R18, 0x1, PT ;  /* 0x000000011200780c */ /* 0x008fc80003f25270 */
[----:B------:R-:W-:-:S05]  /*2650*/  SEL R4, R13, R4, !P1 ;  /* 0x000000040d047207 */ /* 0x000fca0004800000 */
[----:B------:R-:W-:Y:S02]  /*2660*/  IMAD.IADD R5, R3, 0x1, -R4 ;  /* 0x0000000103057824 */ /* 0x000fe400078e0a04 */
[----:B------:R-:W-:Y:S02]  /*2670*/  IMAD.IADD R3, R4, 0x1, -R3 ;  /* 0x0000000104037824 */ /* 0x000fe400078e0a03 */
[----:B------:R-:W-:Y:S02]  /*2680*/  IMAD R13, R5, R18, R13 ;  /* 0x00000012050d7224 */ /* 0x000fe400078e020d */
[----:B------:R-:W-:-:S07]  /*2690*/  IMAD R11, R3, R2, R11 ;  /* 0x00000002030b7224 */ /* 0x000fce00078e020b */
.L_x_42:
[----:B------:R-:W-:Y:S01]  /*26a0*/  VIADD R14, R14, 0x1 ;  /* 0x000000010e0e7836 */ /* 0x000fe20000000000 */
[----:B------:R-:W-:Y:S01]  /*26b0*/  PLOP3.LUT P1, PT, PT, PT, PT, 0x80, 0x8 ;  /* 0x000000000008781c */ /* 0x000fe20003f2f070 */
[----:B------:R-:W-:Y:S02]  /*26c0*/  IMAD.IADD R21, R13, 0x1, R60 ;  /* 0x000000010d157824 */ /* 0x000fe400078e023c */
[----:B------:R-:W-:Y:S01]  /*26d0*/  IMAD.IADD R20, R11, 0x1, R58 ;  /* 0x000000010b147824 */ /* 0x000fe200078e023a */
[----:B------:R-:W-:-:S04]  /*26e0*/  ISETP.NE.AND P0, PT, R14, 0x2, PT ;  /* 0x000000020e00780c */ /* 0x000fc80003f05270 */
[----:B------:R-:W-:Y:S02]  /*26f0*/  SEL R3, RZ, 0x1, P0 ;  /* 0x00000001ff037807 */ /* 0x000fe40000000000 */
[----:B------:R-:W-:Y:S02]  /*2700*/  SEL R14, R14, RZ, P0 ;  /* 0x000000ff0e0e7207 */ /* 0x000fe40000000000 */
[----:B------:R-:W-:Y:S01]  /*2710*/  LOP3.LUT R12, R12, R3, RZ, 0x3c, !PT ;  /* 0x000000030c0c7212 */ /* 0x000fe200078e3cff */
[----:B------:R-:W-:Y:S06]  /*2720*/  @P2 BRA `(.L_x_43) ;  /* 0xfffffff000642947 */ /* 0x000fec000383ffff */
[----:B------:R-:W-:Y:S01]  /*2730*/  UIADD3 UR6, UPT, UPT, UR6, 0x68, URZ ;  /* 0x0000006806067890 */ /* 0x000fe2000fffe0ff */
[----:B------:R-:W-:-:S03]  /*2740*/  SHF.L.U32 R3, R15, 0x1f, RZ ;  /* 0x0000001f0f037819 */ /* 0x000fc600000006ff */
[----:B------:R-:W-:-:S09]  /*2750*/  ULEA UR4, UR23, UR6, 0x3 ;  /* 0x0000000617047291 */ /* 0x000fd2000f8e18ff */
[----:B------:R-:W1:Y:S02]  /*2760*/  SYNCS.PHASECHK.TRANS64.TRYWAIT P0, [UR4], R3 ;  /* 0x00000003ff0075a7 */ /* 0x000e640008001104 */
[----:B-1----:R-:W-:Y:S05]  /*2770*/  @!P0 BRA `(.L_x_44) ;  /* 0x0000006800148947 */ /* 0x002fea0003800000 */
.L_x_164:
[----:B------:R-:W-:-:S04]  /*2780*/  UIADD3 UR5, UPT, UPT, UR23, 0x1, URZ ;  /* 0x0000000117057890 */ /* 0x000fc8000fffe0ff */
[----:B------:R-:W-:-:S04]  /*2790*/  UISETP.NE.AND UP0, UPT, UR5, 0xd, UPT ;  /* 0x0000000d0500788c */ /* 0x000fc8000bf05270 */
[----:B------:R-:W-:Y:S02]  /*27a0*/  USEL UR7, URZ, 0x1, UP0 ;  /* 0x00000001ff077887 */ /* 0x000fe40008000000 */
[----:B------:R-:W-:-:S04]  /*27b0*/  USEL UR5, UR5, URZ, UP0 ;  /* 0x000000ff05057287 */ /* 0x000fc80008000000 */
[----:B------:R-:W-:Y:S01]  /*27c0*/  ULEA UR4, UR5, UR6, 0x3 ;  /* 0x0000000605047291 */ /* 0x000fe2000f8e18ff */
[----:B------:R-:W-:-:S04]  /*27d0*/  LOP3.LUT R2, R15, UR7, RZ, 0x3c, !PT ;  /* 0x000000070f027c12 */ /* 0x000fc8000f8e3cff */
[----:B-1----:R-:W-:-:S04]  /*27e0*/  SHF.L.U32 R3, R2, 0x1f, RZ ;  /* 0x0000001f02037819 */ /* 0x002fc800000006ff */
[----:B------:R-:W1:Y:S02]  /*27f0*/  SYNCS.PHASECHK.TRANS64.TRYWAIT P0, [UR4], R3 ;  /* 0x00000003ff0075a7 */ /* 0x000e640008001104 */
[----:B-1----:R-:W-:Y:S05]  /*2800*/  @!P0 BRA `(.L_x_45) ;  /* 0x0000006800088947 */ /* 0x002fea0003800000 */
.L_x_166:
        /* <DEDUP_REMOVED lines=9> */
.L_x_168:
        /* <DEDUP_REMOVED lines=9> */
.L_x_170:
        /* <DEDUP_REMOVED lines=9> */
.L_x_172:
        /* <DEDUP_REMOVED lines=9> */
.L_x_174:
        /* <DEDUP_REMOVED lines=9> */
.L_x_176:
        /* <DEDUP_REMOVED lines=9> */
.L_x_178:
        /* <DEDUP_REMOVED lines=9> */
.L_x_180:
        /* <DEDUP_REMOVED lines=9> */
.L_x_182:
        /* <DEDUP_REMOVED lines=9> */
.L_x_184:
        /* <DEDUP_REMOVED lines=9> */
.L_x_186:
[----:B------:R-:W-:-:S04]  /*2db0*/  UIADD3 UR5, UPT, UPT, UR5, 0x1, URZ ;  /* 0x0000000105057890 */ /* 0x000fc8000fffe0ff */
[----:B------:R-:W-:-:S04]  /*2dc0*/  UISETP.NE.AND UP0, UPT, UR5, 0xd, UPT ;  /* 0x0000000d0500788c */ /* 0x000fc8000bf05270 */
[----:B------:R-:W-:Y:S02]  /*2dd0*/  USEL UR4, URZ, 0x1, UP0 ;  /* 0x00000001ff047887 */ /* 0x000fe40008000000 */
[----:B------:R-:W-:-:S04]  /*2de0*/  USEL UR5, UR5, URZ, UP0 ;  /* 0x000000ff05057287 */ /* 0x000fc80008000000 */
[----:B------:R-:W-:Y:S01]  /*2df0*/  ULEA UR5, UR5, UR6, 0x3 ;  /* 0x0000000605057291 */ /* 0x000fe2000f8e18ff */
[----:B-1----:R-:W-:-:S04]  /*2e00*/  LOP3.LUT R3, R2, UR4, RZ, 0x3c, !PT ;  /* 0x0000000402037c12 */ /* 0x002fc8000f8e3cff */
[----:B------:R-:W-:Y:S01]  /*2e10*/  SHF.L.U32 R3, R3, 0x1f, RZ ;  /* 0x0000001f03037819 */ /* 0x000fe200000006ff */
[----:B---3--:R-:W-:-:S07]  /*2e20*/  IMAD.U32 R0, RZ, RZ, UR5 ;  /* 0x00000005ff007e24 */ /* 0x008fce000f8e00ff */
.L_x_56:
[----:B-1----:R1:W2:Y:S02]  /*2e30*/  SYNCS.PHASECHK.TRANS64.TRYWAIT P0, [R0+URZ], R3 ;  /* 0x00000003000075a7 */ /* 0x0022a400080011ff */
[----:B--2---:R-:W-:Y:S05]  /*2e40*/  @!P0 NANOSLEEP.SYNCS 0x989680 ;  /* 0x009896800000895d */ /* 0x004fea0003900000 */
[----:B------:R-:W2:Y:S02]  /*2e50*/  @!P0 SYNCS.PHASECHK.TRANS64 P0, [R0+URZ], R3 ;  /* 0x00000003000085a7 */ /* 0x000ea400080010ff */
[----:B--2---:R-:W-:Y:S05]  /*2e60*/  @P0 EXIT ;  /* 0x000000000000094d */ /* 0x004fea0003800000 */
[----:B------:R-:W-:Y:S05]  /*2e70*/  BRA `(.L_x_56) ;  /* 0xfffffffc00ec7947 */ /* 0x000fea000383ffff */
.L_x_23:
[----:B------:R-:W-:-:S04]  /*2e80*/  UISETP.NE.AND UP1, UPT, UR37, URZ, UPT ;  /* 0x000000ff2500728c */ /* 0x000fc8000bf25270 */
[----:B------:R-:W-:-:S09]  /*2e90*/  UISETP.NE.OR UP1, UPT, UR10, 0x1, UP1 ;  /* 0x000000010a00788c */ /* 0x000fd20008f25670 */
[----:B------:R-:W-:Y:S05]  /*2ea0*/  BRA.U UP1, `(.L_x_57) ;  /* 0x00000005014c7547 */ /* 0x000fea000b800000 */
[----:B------:R-:W-:Y:S01]  /*2eb0*/  HFMA2 R11, -RZ, RZ, 0, 0 ;  /* 0x00000000ff0b7431 */ /* 0x000fe200000001ff */
[----:B------:R-:W-:Y:S01]  /*2ec0*/  ISETP.GE.U32.AND P2, PT, R10, 0x2, PT ;  /* 0x000000020a00780c */ /* 0x000fe20003f46070 */
[----:B------:R-:W-:Y:S01]  /*2ed0*/  IMAD.MOV.U32 R12, RZ, RZ, 0x1 ;  /* 0x00000001ff0c7424 */ /* 0x000fe200078e00ff */
[----:B------:R-:W-:Y:S01]  /*2ee0*/  CS2R R8, SRZ ;  /* 0x0000000000087805 */ /* 0x000fe2000001ff00 */
[----:B------:R-:W-:Y:S01]  /*2ef0*/  IMAD.MOV.U32 R3, RZ, RZ, RZ ;  /* 0x000000ffff037224 */ /* 0x000fe200078e00ff */
[----:B------:R-:W-:Y:S01]  /*2f00*/  UMOV UR4, 0x400 ;  /* 0x0000040000047882 */ /* 0x000fe20000000000 */
[----:B------:R-:W-:Y:S01]  /*2f10*/  UMOV UR6, URZ ;  /* 0x000000ff00067c82 */ /* 0x000fe20008000000 */
[----:B------:R-:W-:-:S12]  /*2f20*/  ULEA UR37, UR37, UR4, 0x18 ;  /* 0x0000000425257291 */ /* 0x000fd8000f8ec0ff */
.L_x_61:
[----:B------:R-:W-:Y:S02]  /*2f30*/  LEA R0, R3, UR37, 0x3 ;  /* 0x0000002503007c11 */ /* 0x000fe4000f8e18ff */
[----:B------:R-:W-:-:S03]  /*2f40*/  SHF.L.U32 R5, R8, 0x1f, RZ ;  /* 0x0000001f08057819 */ /* 0x000fc600000006ff */
[----:B------:R-:W-:Y:S01]  /*2f50*/  VIADD R4, R0, 0x190 ;  /* 0x0000019000047836 */ /* 0x000fe20000000000 */
[----:B------:R-:W1:Y:S02]  /*2f60*/  SYNCS.PHASECHK.TRANS64.TRYWAIT P0, [R0+URZ+0x180], R5 ;  /* 0x00018005000075a7 */ /* 0x000e6400080011ff */
[----:B-1----:R-:W-:Y:S05]  /*2f70*/  @!P0 BRA `(.L_x_58) ;  /* 0x0000006400348947 */ /* 0x002fea0003800000 */
.L_x_187:
[----:B------:R-:W-:Y:S01]  /*2f80*/  ULEA UR5, UR6, UR37, 0x3 ;  /* 0x0000002506057291 */ /* 0x000fe2000f8e18ff */
[----:B------:R-:W-:Y:S01]  /*2f90*/  PRMT R4, RZ, 0x654, R4 ;  /* 0x00000654ff047816 */ /* 0x000fe20000000004 */
[----:B-1----:R-:W-:Y:S01]  /*2fa0*/  @!P2 IMAD.MOV.U32 R5, RZ, RZ, 0x10 ;  /* 0x00000010ff05a424 */ /* 0x002fe200078e00ff */
[----:B------:R-:W-:Y:S01]  /*2fb0*/  SHF.L.U32 R7, R12, 0x1f, RZ ;  /* 0x0000001f0c077819 */ /* 0x000fe200000006ff */
[----:B------:R-:W-:Y:S01]  /*2fc0*/  UIADD3 UR4, UPT, UPT, UR5, 0x120, URZ ;  /* 0x0000012005047890 */ /* 0x000fe2000fffe0ff */
[----:B------:R1:W-:Y:S05]  /*2fd0*/  SYNCS.ARRIVE.TRANS64.RED.A1T0 RZ, [R4+URZ], RZ ;  /* 0x000000ff04ff79a7 */ /* 0x0003ea00081004ff */
[----:B------:R-:W-:Y:S01]  /*2fe0*/  IMAD.U32 R13, RZ, RZ, UR4 ;  /* 0x00000004ff0d7e24 */ /* 0x000fe2000f8e00ff */
[----:B------:R-:W2:Y:S04]  /*2ff0*/  SYNCS.PHASECHK.TRANS64.TRYWAIT P0, [UR5+0x130], R7 ;  /* 0x00013007ff0075a7 */ /* 0x000ea80008001105 */
[----:B------:R-:W-:Y:S01]  /*3000*/  PRMT R13, R10, 0x654, R13 ;  /* 0x000006540a0d7816 */ /* 0x000fe2000000000d */
[----:B-12---:R-:W-:Y:S06]  /*3010*/  @!P0 BRA `(.L_x_59) ;  /* 0x0000006400208947 */ /* 0x006fec0003800000 */
.L_x_189:
[----:B------:R-:W-:Y:S01]  /*3020*/  ULEA UR4, UR6, UR37, 0x4 ;  /* 0x0000002506047291 */ /* 0x000fe2000f8e20ff */
[----:B------:R-:W-:Y:S01]  /*3030*/  SEL R2, R13, R2, !P2 ;  /* 0x000000020d027207 */ /* 0x000fe20005000000 */
[----:B------:R-:W-:Y:S01]  /*3040*/  UIADD3 UR5, UPT, UPT, UR5, 0x120, URZ ;  /* 0x0000012005057890 */ /* 0x000fe2000fffe0ff */
[----:B-1----:R-:W-:Y:S01]  /*3050*/  LEA R0, R11, UR37, 0x3 ;  /* 0x000000250b007c11 */ /* 0x002fe2000f8e18ff */
[----:B------:R-:W-:Y:S01]  /*3060*/  UIADD3 UR4, UPT, UPT, UR4, 0x1b0, URZ ;  /* 0x000001b004047890 */ /* 0x000fe2000fffe0ff */
[----:B------:R1:W-:Y:S01]  /*3070*/  @!P2 SYNCS.ARRIVE.TRANS64.RED RZ, [R2+URZ], R5 ;  /* 0x0000000502ffa9a7 */ /* 0x0003e200080004ff */
[----:B------:R-:W-:Y:S01]  /*3080*/  UIADD3 UR6, UPT, UPT, UR6, 0x1, URZ ;  /* 0x0000000106067890 */ /* 0x000fe2000fffe0ff */
[----:B------:R-:W-:-:S03]  /*3090*/  VIADD R3, R3, 0x1 ;  /* 0x0000000103037836 */ /* 0x000fc60000000000 */
[----:B------:R-:W-:Y:S02]  /*30a0*/  UISETP.NE.AND UP0, UPT, UR6, 0x2, UPT ;  /* 0x000000020600788c */ /* 0x000fe4000bf05270 */
[----:B------:R-:W-:Y:S01]  /*30b0*/  ISETP.NE.AND P0, PT, R3, 0x2, PT ;  /* 0x000000020300780c */ /* 0x000fe20003f05270 */
[----:B------:R-:W-:Y:S06]  /*30c0*/  UGETNEXTWORKID.BROADCAST [UR4], [UR5] ;  /* 0x00000000040073ca */ /* 0x000fec0008000100 */
[----:B------:R-:W-:Y:S02]  /*30d0*/  USEL UR4, URZ, 0x1, UP0 ;  /* 0x00000001ff047887 */ /* 0x000fe40008000000 */
[----:B------:R-:W-:-:S04]  /*30e0*/  USEL UR6, UR6, URZ, UP0 ;  /* 0x000000ff06067287 */ /* 0x000fc80008000000 */
[----:B------:R-:W-:Y:S02]  /*30f0*/  LOP3.LUT R12, R12, UR4, RZ, 0x3c, !PT ;  /* 0x000000040c0c7c12 */ /* 0x000fe4000f8e3cff */
[----:B-1----:R-:W-:-:S04]  /*3100*/  SHF.L.U32 R5, R9, 0x1f, RZ ;  /* 0x0000001f09057819 */ /* 0x002fc800000006ff */
[----:B------:R-:W1:Y:S02]  /*3110*/  SYNCS.PHASECHK.TRANS64.TRYWAIT P1, [R0+URZ+0x120], R5 ;  /* 0x00012005000075a7 */ /* 0x000e6400080211ff */
[----:B-1----:R-:W-:Y:S05]  /*3120*/  @!P1 BRA `(.L_x_60) ;  /* 0x0000006000f49947 */ /* 0x002fea0003800000 */
.L_x_190:
[----:B------:R-:W-:Y:S01]  /*3130*/  LEA R4, R11, UR37, 0x4 ;  /* 0x000000250b047c11 */ /* 0x000fe2000f8e20ff */
[----:B-1----:R-:W-:Y:S01]  /*3140*/  VIADD R0, R0, 0x130 ;  /* 0x0000013000007836 */ /* 0x002fe20000000000 */
[----:B------:R-:W-:Y:S01]  /*3150*/  SEL R3, R3, RZ, P0 ;  /* 0x000000ff03037207 */ /* 0x000fe20000000000 */
[----:B------:R-:W-:-:S03]  /*3160*/  VIADD R11, R11, 0x1 ;  /* 0x000000010b0b7836 */ /* 0x000fc60000000000 */
[----:B------:R-:W1:Y:S01]  /*3170*/  LDS.128 R4, [R4+0x1b0] ;  /* 0x0001b00004047984 */ /* 0x000e620000000c00 */
[----:B------:R-:W-:Y:S02]  /*3180*/  PRMT R0, RZ, 0x654, R0 ;  /* 0x00000654ff007816 */ /* 0x000fe40000000000 */
[C---:B------:R-:W-:Y:S01]  /*3190*/  ISETP.NE.AND P1, PT, R11.reuse, 0x2, PT ;  /* 0x000000020b00780c */ /* 0x040fe20003f25270 */
[----:B------:R-:W-:Y:S01]  /*31a0*/  @!PT LDS RZ, [RZ] ;  /* 0x00000000fffff984 */ /* 0x000fe20000000800 */
[----:B------:R-:W-:Y:S01]  /*31b0*/  @!PT LDS RZ, [RZ] ;  /* 0x00000000fffff984 */ /* 0x000fe20000000800 */
[----:B------:R-:W-:Y:S01]  /*31c0*/  @!PT LDS RZ, [RZ] ;  /* 0x00000000fffff984 */ /* 0x000fe20000000800 */
[----:B------:R-:W-:Y:S01]  /*31d0*/  @!PT LDS RZ, [RZ] ;  /* 0x00000000fffff984 */ /* 0x000fe20000000800 */
[----:B------:R2:W-:Y:S06]  /*31e0*/  MEMBAR.ALL.CTA ;  /* 0x0000000000007992 */ /* 0x0005ec0000008000 */
[----:B--2---:R-:W2:Y:S01]  /*31f0*/  FENCE.VIEW.ASYNC.S ;  /* 0x00000000000073c6 */ /* 0x004ea20000000000 */
[----:B------:R-:W-:Y:S01]  /*3200*/  SEL R11, R11, RZ, P1 ;  /* 0x000000ff0b0b7207 */ /* 0x000fe20000800000 */
[----:B--2---:R2:W-:Y:S01]  /*3210*/  SYNCS.ARRIVE.TRANS64.RED.A1T0 RZ, [R0+URZ], RZ ;  /* 0x000000ff00ff79a7 */ /* 0x0045e200081004ff */
[----:B-1----:R-:W-:-:S02]  /*3220*/  LOP3.LUT P3, RZ, R6, 0x1, RZ, 0xc0, !PT ;  /* 0x0000000106ff7812 */ /* 0x002fc4000786c0ff */
[----:B------:R-:W-:-:S04]  /*3230*/  SEL R5, RZ, 0x1, P0 ;  /* 0x00000001ff057807 */ /* 0x000fc80000000000 */
[----:B------:R-:W-:Y:S02]  /*3240*/  LOP3.LUT R8, R8, R5, RZ, 0x3c, !PT ;  /* 0x0000000508087212 */ /* 0x000fe400078e3cff */
[----:B--2---:R-:W-:-:S04]  /*3250*/  SEL R0, RZ, 0x1, P1 ;  /* 0x00000001ff007807 */ /* 0x004fc80000800000 */
[----:B------:R-:W-:Y:S01]  /*3260*/  LOP3.LUT R9, R9, R0, RZ, 0x3c, !PT ;  /* 0x0000000009097212 */ /* 0x000fe200078e3cff */
[----:B------:R-:W-:Y:S06]  /*3270*/  @P3 BRA `(.L_x_61) ;  /* 0xfffffffc002c3947 */ /* 0x000fec000383ffff */
[----:B------:R-:W-:Y:S01]  /*3280*/  ULEA UR5, UR6, UR37, 0x3 ;  /* 0x0000002506057291 */ /* 0x000fe2000f8e18ff */
[----:B------:R-:W-:-:S08]  /*3290*/  SHF.L.U32 R3, R12, 0x1f, RZ ;  /* 0x0000001f0c037819 */ /* 0x000fd000000006ff */
[----:B------:R-:W1:Y:S02]  /*32a0*/  SYNCS.PHASECHK.TRANS64 P0, [UR5+0x130], R3 ;  /* 0x00013003ff0075a7 */ /* 0x000e640008001005 */
[----:B-1----:R-:W-:Y:S05]  /*32b0*/  @P0 BRA `(.L_x_62) ;  /* 0x0000000000080947 */ /* 0x002fea0003800000 */
[----:B------:R-:W1:Y:S02]  /*32c0*/  SYNCS.PHASECHK.TRANS64.TRYWAIT P0, [UR5+0x130], R3 ;  /* 0x00013003ff0075a7 */ /* 0x000e640008001105 */
[----:B-1----:R-:W-:Y:S05]  /*32d0*/  @!P0 BRA `(.L_x_63) ;  /* 0x00000060009c8947 */ /* 0x002fea0003800000 */
.L_x_62:
[----:B------:R-:W-:-:S04]  /*32e0*/  UIADD3 UR4, UPT, UPT, UR6, 0x1, URZ ;  /* 0x0000000106047890 */ /* 0x000fc8000fffe0ff */
[----:B------:R-:W-:-:S04]  /*32f0*/  UISETP.NE.AND UP0, UPT, UR4, 0x2, UPT ;  /* 0x000000020400788c */ /* 0x000fc8000bf05270 */
[----:B------:R-:W-:Y:S02]  /*3300*/  USEL UR7, URZ, 0x1, UP0 ;  /* 0x00000001ff077887 */ /* 0x000fe40008000000 */
[----:B------:R-:W-:-:S04]  /*3310*/  USEL UR4, UR4, URZ, UP0 ;  /* 0x000000ff04047287 */ /* 0x000fc80008000000 */
[----:B------:R-:W-:Y:S01]  /*3320*/  ULEA UR4, UR4, UR37, 0x3 ;  /* 0x0000002504047291 */ /* 0x000fe2000f8e18ff */
[----:B-1----:R-:W-:-:S04]  /*3330*/  LOP3.LUT R3, R12, UR7, RZ, 0x3c, !PT ;  /* 0x000000070c037c12 */ /* 0x002fc8000f8e3cff */
[----:B------:R-:W-:-:S04]  /*3340*/  SHF.L.U32 R0, R3, 0x1f, RZ ;  /* 0x0000001f03007819 */ /* 0x000fc800000006ff */
[----:B------:R-:W1:Y:S02]  /*3350*/  SYNCS.PHASECHK.TRANS64 P0, [UR4+0x130], R0 ;  /* 0x00013000ff0075a7 */ /* 0x000e640008001004 */
[----:B-1----:R-:W-:Y:S05]  /*3360*/  @P0 EXIT ;  /* 0x000000000000094d */ /* 0x002fea0003800000 */
[----:B------:R-:W-:Y:S02]  /*3370*/  SHF.L.U32 R3, R3, 0x1f, RZ ;  /* 0x0000001f03037819 */ /* 0x000fe400000006ff */
[----:B------:R-:W-:-:S07]  /*3380*/  MOV R0, UR4 ;  /* 0x0000000400007c02 */ /* 0x000fce0008000f00 */
.L_x_64:
[----:B-1----:R1:W2:Y:S02]  /*3390*/  SYNCS.PHASECHK.TRANS64.TRYWAIT P0, [R0+URZ+0x130], R3 ;  /* 0x00013003000075a7 */ /* 0x0022a400080011ff */
[----:B--2---:R-:W-:Y:S05]  /*33a0*/  @!P0 NANOSLEEP.SYNCS 0x989680 ;  /* 0x009896800000895d */ /* 0x004fea0003900000 */
[----:B------:R-:W2:Y:S02]  /*33b0*/  @!P0 SYNCS.PHASECHK.TRANS64 P0, [R0+URZ+0x130], R3 ;  /* 0x00013003000085a7 */ /* 0x000ea400080010ff */
[----:B--2---:R-:W-:Y:S05]  /*33c0*/  @P0 EXIT ;  /* 0x000000000000094d */ /* 0x004fea0003800000 */
[----:B------:R-:W-:Y:S05]  /*33d0*/  BRA `(.L_x_64) ;  /* 0xfffffffc00ec7947 */ /* 0x000fea000383ffff */
.L_x_57:
[----:B------:R-:W-:Y:S05]  /*33e0*/  BRA.U UP4, `(.L_x_65) ;  /* 0x0000001104d87547 */ /* 0x000fea000b800000 */
[----:B------:R-:W-:Y:S01]  /*33f0*/  UMOV UR6, 0x40 ;  /* 0x0000004000067882 */ /* 0x000fe20000000000 */
[----:B------:R-:W-:Y:S01]  /*3400*/  NOP ;  /* 0x0000000000007918 */ /* 0x000fe20000000000 */
[----:B------:R-:W-:Y:S01]  /*3410*/  ULEA UR6, UR37, UR6, 0x18 ;  /* 0x0000000625067291 */ /* 0x000fe2000f8ec0ff */
[----:B------:R-:W-:Y:S02]  /*3420*/  UMOV UR7, 0x400 ;  /* 0x0000040000077882 */ /* 0x000fe40000000000 */
[----:B------:R-:W-:-:S06]  /*3430*/  ULEA UR37, UR37, UR7, 0x18 ;  /* 0x0000000725257291 */ /* 0x000fcc000f8ec0ff */
[----:B------:R-:W1:Y:S02]  /*3440*/  LDS.U8 R2, [UR6+0x1c] ;  /* 0x00001c06ff027984 */ /* 0x000e640008000000 */
[----:B-1----:R-:W-:-:S13]  /*3450*/  ISETP.NE.AND P0, PT, R2, RZ, PT ;  /* 0x000000ff0200720c */ /* 0x002fda0003f05270 */
[----:B------:R-:W-:Y:S05]  /*3460*/  @P0 BRA `(.L_x_66) ;  /* 0x0000000400080947 */ /* 0x000fea0003800000 */
[----:B------:R-:W-:Y:S02]  /*3470*/  UISETP.NE.U32.AND UP0, UPT, UR5, 0x1, UPT ;  /* 0x000000010500788c */ /* 0x000fe4000bf05070 */
[----:B------:R-:W-:-:S07]  /*3480*/  UIADD3 UR8, UPT, UPT, UR6, 0x8, URZ ;  /* 0x0000000806087890 */ /* 0x000fce000fffe0ff */
[----:B------:R-:W-:Y:S05]  /*3490*/  BRA.U !UP0, `(.L_x_67) ;  /* 0x00000001089c7547 */ /* 0x000fea000b800000 */
[----:B------:R-:W-:Y:S01]  /*34a0*/  ELECT P0, URZ, PT ;  /* 0x0000000000ff782f */ /* 0x000fe20003800000 */
[----:B------:R-:W-:-:S12]  /*34b0*/  BSSY B0, `(.L_x_67) ;  /* 0x0000025000007945 */ /* 0x000fd80003800000 */
[----:B------:R-:W-:Y:S05]  /*34c0*/  @!P0 BRA `(.L_x_68) ;  /* 0x00000000008c8947 */ /* 0x000fea0003800000 */
[----:B------:R-:W-:-:S05]  /*34d0*/  UMOV UR7, 0x10 ;  /* 0x0000001000077882 */ /* 0x000fca0000000000 */
[----:B------:R-:W-:Y:S04]  /*34e0*/  DEPBAR.LE SB1, 0x36 ;  /* 0x00009d800000791a */ /* 0x000fe80000000000 */
[----:B------:R-:W1:Y:S02]  /*34f0*/  UTCATOMSWS.2CTA.FIND_AND_SET.ALIGN UP1, UR7, UR7 ;  /* 0x00000007000775e3 */ /* 0x000e640008220800 */
[----:B-1----:R-:W-:Y:S01]  /*3500*/  MOV R11, UR7 ;  /* 0x00000007000b7c02 */ /* 0x002fe20008000f00 */
[----:B------:R-:W-:Y:S06]  /*3510*/  BRA.U UP1, `(.L_x_69) ;  /* 0x0000000101187547 */ /* 0x000fec000b800000 */
.L_x_70:
[----:B------:R-:W-:Y:S05]  /*3520*/  NANOSLEEP 0x64 ;  /* 0x000000640000795d */ /* 0x000fea0003800000 */
[----:B------:R-:W-:-:S05]  /*3530*/  UMOV UR7, 0x10 ;  /* 0x0000001000077882 */ /* 0x000fca0000000000 */
[----:B------:R-:W-:Y:S04]  /*3540*/  DEPBAR.LE SB1, 0x36 ;  /* 0x00009d800000791a */ /* 0x000fe80000000000 */
[----:B------:R-:W1:Y:S02]  /*3550*/  UTCATOMSWS.2CTA.FIND_AND_SET.ALIGN UP1, UR7, UR7 ;  /* 0x00000007000775e3 */ /* 0x000e640008220800 */
[----:B-1----:R-:W-:Y:S01]  /*3560*/  MOV R11, UR7 ;  /* 0x00000007000b7c02 */ /* 0x002fe20008000f00 */
[----:B------:R-:W-:Y:S05]  /*3570*/  BRA.U !UP1, `(.L_x_70) ;  /* 0xfffffffd09e87547 */ /* 0x000fea000b83ffff */
.L_x_69:
[----:B------:R-:W1:Y:S01]  /*3580*/  LDS R5, [UR6+0x10] ;  /* 0x00001006ff057984 */ /* 0x000e620008000800 */
[----:B------:R-:W-:Y:S01]  /*3590*/  IMAD.U32 R3, RZ, RZ, UR37 ;  /* 0x00000025ff037e24 */ /* 0x000fe2000f8e00ff */
[----:B------:R-:W-:-:S03]  /*35a0*/  MOV R2, UR4 ;  /* 0x0000000400027c02 */ /* 0x000fc60008000f00 */
[----:B------:R-:W-:Y:S01]  /*35b0*/  VIADD R3, R3, 0x1d0 ;  /* 0x000001d003037836 */ /* 0x000fe20000000000 */
[----:B-1----:R-:W-:-:S04]  /*35c0*/  SHF.L.U32 R5, R5, 0x1f, RZ ;  /* 0x0000001f05057819 */ /* 0x002fc800000006ff */
[----:B------:R-:W1:Y:S02]  /*35d0*/  SYNCS.PHASECHK.TRANS64.TRYWAIT P0, [UR6+0x8], R5 ;  /* 0x00000805ff0075a7 */ /* 0x000e640008001106 */
[----:B-1----:R-:W-:Y:S05]  /*35e0*/  @P0 BRA `(.L_x_71) ;  /* 0x0000000000080947 */ /* 0x002fea0003800000 */
[----:B------:R-:W1:Y:S02]  /*35f0*/  SYNCS.PHASECHK.TRANS64.TRYWAIT P0, [UR6+0x8], R5 ;  /* 0x00000805ff0075a7 */ /* 0x000e640008001106 */
[----:B-1----:R-:W-:Y:S05]  /*3600*/  @!P0 BRA `(.L_x_72) ;  /* 0x0000005c00e88947 */ /* 0x002fea0003800000 */
.L_x_71:
[----:B-1----:R-:W-:Y:S01]  /*3610*/  HFMA2 R4, -RZ, RZ, 0, 5.9604644775390625e-08 ;  /* 0x00000001ff047431 */ /* 0x002fe200000001ff */
[----:B------:R-:W-:Y:S01]  /*3620*/  UPRMT UR7, UR4, 0x654, UR8 ;  /* 0x0000065404077896 */ /* 0x000fe20008000008 */
[----:B------:R-:W-:Y:S01]  /*3630*/  IMAD.MOV.U32 R6, RZ, RZ, 0xffff ;  /* 0x0000ffffff067424 */ /* 0x000fe200078e00ff */
[----:B------:R-:W-:Y:S01]  /*3640*/  PRMT R2, R2, 0x654, R3 ;  /* 0x0000065402027816 */ /* 0x000fe20000000003 */
[----:B------:R-:W-:Y:S02]  /*3650*/  IMAD.MOV.U32 R5, RZ, RZ, 0x4 ;  /* 0x00000004ff057424 */ /* 0x000fe400078e00ff */
[----:B------:R-:W-:Y:S01]  /*3660*/  IMAD.SHL.U32 R9, R11, 0x20, RZ ;  /* 0x000000200b097824 */ /* 0x000fe200078e00ff */
[----:B------:R-:W-:Y:S02]  /*3670*/  MOV R3, UR7 ;  /* 0x0000000700037c02 */ /* 0x000fe40008000f00 */
[-C--:B------:R-:W-:Y:S01]  /*3680*/  SHF.L.U32 R7, R6, R11.reuse, RZ ;  /* 0x0000000b06077219 */ /* 0x080fe200000006ff */
[----:B------:R1:W-:Y:S01]  /*3690*/  SYNCS.ARRIVE.TRANS64.RED RZ, [UR7], R5 ;  /* 0x00000005ffff79a7 */ /* 0x0003e20008000407 */
[----:B------:R-:W-:Y:S01]  /*36a0*/  SHF.L.U32 R6, R4, R11, RZ ;  /* 0x0000000b04067219 */ /* 0x000fe200000006ff */
[----:B------:R1:W-:Y:S04]  /*36b0*/  STS [UR37+0x1d0], R9 ;  /* 0x0001d009ff007988 */ /* 0x0003e80008000825 */
[----:B------:R1:W-:Y:S04]  /*36c0*/  STAS [R2.64], R11 ;  /* 0x0000000b02007dbd */ /* 0x0003e8000c0008ff */
[----:B------:R1:W-:Y:S04]  /*36d0*/  ATOMS.OR RZ, [UR6+0x14], R7 ;  /* 0x00001407ffff798c */ /* 0x0003e8000b000006 */
[----:B------:R1:W-:Y:S04]  /*36e0*/  ATOMS.OR RZ, [UR6+0x18], R6 ;  /* 0x00001806ffff798c */ /* 0x0003e8000b000006 */
[----:B------:R1:W-:Y:S02]  /*36f0*/  ATOMS.XOR RZ, [UR6+0x10], R4 ;  /* 0x00001004ffff798c */ /* 0x0003e4000b800006 */
.L_x_68:
[----:B------:R-:W-:Y:S05]  /*3700*/  BSYNC B0 ;  /* 0x0000000000007941 */ /* 0x000fea0003800000 */
.L_x_67:
[----:B------:R-:W-:Y:S05]  /*3710*/  BRA.U UP0, `(.L_x_73) ;  /* 0x00000001006c7547 */ /* 0x000fea000b800000 */
[----:B------:R-:W-:-:S03]  /*3720*/  UMOV UR7, 0xffffffff ;  /* 0xffffffff00077882 */ /* 0x000fc60000000000 */
[----:B------:R-:W-:Y:S05]  /*3730*/  BRA.DIV UR7, `(.L_x_74) ;  /* 0x0000005e07b47947 */ /* 0x000fea000b800000 */
[----:B------:R-:W-:-:S13]  /*3740*/  ELECT P6, URZ, PT ;  /* 0x0000000000ff782f */ /* 0x000fda00038c0000 */
.L_x_194:
[----:B------:R-:W-:Y:S05]  /*3750*/  @!P6 BRA `(.L_x_73) ;  /* 0x00000000005ce947 */ /* 0x000fea0003800000 */
[----:B-1----:R-:W1:Y:S02]  /*3760*/  LDS R3, [UR6+0x10] ;  /* 0x00001006ff037984 */ /* 0x002e640008000800 */
[----:B-1----:R-:W-:-:S04]  /*3770*/  SHF.L.U32 R3, R3, 0x1f, RZ ;  /* 0x0000001f03037819 */ /* 0x002fc800000006ff */
[----:B------:R-:W1:Y:S02]  /*3780*/  SYNCS.PHASECHK.TRANS64.TRYWAIT P0, [UR6+0x8], R3 ;  /* 0x00000803ff0075a7 */ /* 0x000e640008001106 */
[----:B-1----:R-:W-:Y:S05]  /*3790*/  @P0 BRA `(.L_x_75) ;  /* 0x0000000000080947 */ /* 0x002fea0003800000 */
[----:B------:R-:W1:Y:S02]  /*37a0*/  SYNCS.PHASECHK.TRANS64.TRYWAIT P0, [UR6+0x8], R3 ;  /* 0x00000803ff0075a7 */ /* 0x000e640008001106 */
[----:B-1----:R-:W-:Y:S05]  /*37b0*/  @!P0 BRA `(.L_x_76) ;  /* 0x0000005c00b48947 */ /* 0x002fea0003800000 */
.L_x_75:
[----:B------:R-:W2:Y:S01]  /*37c0*/  LDS R5, [UR37+0x1d0] ;  /* 0x0001d025ff057984 */ /* 0x000ea20008000800 */
[----:B-1----:R-:W-:Y:S02]  /*37d0*/  HFMA2 R2, -RZ, RZ, 0, 5.9604644775390625e-08 ;  /* 0x00000001ff027431 */ /* 0x002fe400000001ff */
[----:B------:R-:W-:Y:S01]  /*37e0*/  IMAD.MOV.U32 R3, RZ, RZ, 0xffff ;  /* 0x0000ffffff037424 */ /* 0x000fe200078e00ff */
[----:B------:R-:W-:Y:S01]  /*37f0*/  UPRMT UR7, UR4, 0x654, UR8 ;  /* 0x0000065404077896 */ /* 0x000fe20008000008 */
[----:B--2---:R-:W-:-:S03]  /*3800*/  IMAD.SHL.U32 R4, R5, 0x20, RZ ;  /* 0x0000002005047824 */ /* 0x004fc600078e00ff */
[-C--:B------:R-:W-:Y:S02]  /*3810*/  SHF.L.U32 R3, R3, R5.reuse, RZ ;  /* 0x0000000503037219 */ /* 0x080fe400000006ff */
[----:B------:R-:W-:Y:S01]  /*3820*/  SHF.L.U32 R5, R2, R5, RZ ;  /* 0x0000000502057219 */ /* 0x000fe200000006ff */
[----:B------:R2:W-:Y:S04]  /*3830*/  STS [UR37+0x1d0], R4 ;  /* 0x0001d004ff007988 */ /* 0x0005e80008000825 */
[----:B------:R2:W-:Y:S04]  /*3840*/  ATOMS.OR RZ, [UR6+0x14], R3 ;  /* 0x00001403ffff798c */ /* 0x0005e8000b000006 */
[----:B------:R2:W-:Y:S01]  /*3850*/  ATOMS.OR RZ, [UR6+0x18], R5 ;  /* 0x00001805ffff798c */ /* 0x0005e2000b000006 */
[----:B------:R-:W-:Y:S03]  /*3860*/  SYNCS.ARRIVE.TRANS64.RED.A1T0 RZ, [UR7], RZ ;  /* 0x000000ffffff79a7 */ /* 0x000fe60008100407 */
[----:B------:R2:W-:Y:S01]  /*3870*/  ATOMS.XOR RZ, [UR6+0x10], R2 ;  /* 0x00001002ffff798c */ /* 0x0005e2000b800006 */
[----:B------:R-:W-:Y:S05]  /*3880*/  BRA `(.L_x_73) ;  /* 0x0000000000107947 */ /* 0x000fea0003800000 */
.L_x_66:
[----:B------:R-:W-:-:S05]  /*3890*/  MOV R2, 0xffffffff ;  /* 0xffffffff00027802 */ /* 0x000fca0000000f00 */
[----:B------:R1:W-:Y:S02]  /*38a0*/  STS [UR37+0x1d0], R2 ;  /* 0x0001d002ff007988 */ /* 0x0003e40008000825 */
[----:B-1----:R-:W-:Y:S02]  /*38b0*/  MOV R2, 0x38d0 ;  /* 0x000038d000027802 */ /* 0x002fe40000000f00 */
[----:B-----5:R-:W-:Y:S05]  /*38c0*/  CALL.REL.NOINC `($__internal_1_$__cuda_sm10x_tcgen05_guardrail_trap_phase_invalid_during_alloc) ;  /* 0x0000006400887944 */ /* 0x020fea0003c00000 */
.L_x_73:
[----:B------:R-:W-:Y:S05]  /*38d0*/  WARPSYNC.ALL ;  /* 0x0000000000007948 */ /* 0x000fea0003800000 */
[----:B------:R-:W3:Y:S01]  /*38e0*/  S2UR UR7, SR_CgaCtaId ;  /* 0x00000000000779c3 */ /* 0x000ee20000008800 */
[----:B------:R-:W-:Y:S01]  /*38f0*/  UMOV UR6, 0x400 ;  /* 0x0000040000067882 */ /* 0x000fe20000000000 */
[----:B------:R-:W-:-:S06]  /*3900*/  NOP ;  /* 0x0000000000007918 */ /* 0x000fcc0000000000 */
[----:B------:R-:W-:Y:S06]  /*3910*/  BAR.ARV 0x6, 0xa0 ;  /* 0x0182800000007b1d */ /* 0x000fec0000002000 */
[----:B------:R-:W4:Y:S01]  /*3920*/  LDCU UR8, c[0x0][0x38c] ;  /* 0x00007180ff0877ac */ /* 0x000f220008000800 */
[----:B------:R-:W-:Y:S01]  /*3930*/  LOP3.LUT R0, R0, 0xffff, RZ, 0xc0, !PT ;  /* 0x0000ffff00007812 */ /* 0x000fe200078ec0ff */
[----:B-1----:R-:W-:Y:S01]  /*3940*/  IMAD.MOV.U32 R9, RZ, RZ, 0x1 ;  /* 0x00000001ff097424 */ /* 0x002fe200078e00ff */
[----:B------:R-:W-:Y:S01]  /*3950*/  LOP3.LUT R8, R8, 0xffff, RZ, 0xc0, !PT ;  /* 0x0000ffff08087812 */ /* 0x000fe200078ec0ff */
[----:B------:R-:W-:Y:S01]  /*3960*/  UMOV UR19, URZ ;  /* 0x000000ff00137c82 */ /* 0x000fe20008000000 */
[----:B------:R-:W-:Y:S01]  /*3970*/  R2UR UR11, R0 ;  /* 0x00000000000b72ca */ /* 0x000fe200000e0000 */
[----:B------:R-:W-:Y:S01]  /*3980*/  UMOV UR18, URZ ;  /* 0x000000ff00127c82 */ /* 0x000fe20008000000 */
[----:B------:R-:W-:Y:S01]  /*3990*/  R2UR UR12, R8 ;  /* 0x00000000080c72ca */ /* 0x000fe200000e0000 */
[----:B------:R-:W-:Y:S01]  /*39a0*/  IMAD.MOV.U32 R8, RZ, RZ, RZ ;  /* 0x000000ffff087224 */ /* 0x000fe200078e00ff */
[----:B------:R-:W-:Y:S01]  /*39b0*/  UMOV UR17, URZ ;  /* 0x000000ff00117c82 */ /* 0x000fe20008000000 */
[----:B---3--:R-:W-:-:S02]  /*39c0*/  ULEA UR7, UR7, UR6, 0x18 ;  /* 0x0000000607077291 */ /* 0x008fc4000f8ec0ff */
[----:B------:R-:W-:Y:S02]  /*39d0*/  UISETP.NE.AND UP2, UPT, UR5, URZ, UPT ;  /* 0x000000ff0500728c */ /* 0x000fe4000bf45270 */
[----:B------:R-:W-:Y:S02]  /*39e0*/  UIADD3 UR13, UPT, UPT, UR7, 0x4300, URZ ;  /* 0x00004300070d7890 */ /* 0x000fe4000fffe0ff */
[----:B------:R-:W-:Y:S02]  /*39f0*/  UIADD3 UR14, UPT, UPT, UR7, 0x1e300, URZ ;  /* 0x0001e300070e7890 */ /* 0x000fe4000fffe0ff */
[----:B----4-:R-:W-:Y:S01]  /*3a00*/  UIADD3 UR8, UPT, UPT, UR8, 0x3f, URZ ;  /* 0x0000003f08087890 */ /* 0x010fe2000fffe0ff */
[----:B--2---:R-:W1:Y:S01]  /*3a10*/  LDS R2, [UR7+0x1d0] ;  /* 0x0001d007ff027984 */ /* 0x004e620008000800 */
[----:B------:R-:W-:Y:S02]  /*3a20*/  USHF.R.U32.HI UR13, URZ, 0x4, UR13 ;  /* 0x00000004ff0d7899 */ /* 0x000fe4000801160d */
[----:B------:R-:W-:-:S02]  /*3a30*/  USHF.R.S32.HI UR6, URZ, 0x1f, UR8 ;  /* 0x0000001fff067899 */ /* 0x000fc40008011408 */
[----:B------:R-:W-:Y:S02]  /*3a40*/  USHF.R.U32.HI UR14, URZ, 0x4, UR14 ;  /* 0x00000004ff0e7899 */ /* 0x000fe4000801160e */
[----:B------:R-:W-:Y:S02]  /*3a50*/  ULEA.HI UR6, UR6, UR8, URZ, 0x6 ;  /* 0x0000000806067291 */ /* 0x000fe4000f8f30ff */
[----:B------:R-:W-:Y:S02]  /*3a60*/  ULOP3.LUT UR13, UR13, 0x3fff, URZ, 0xc0, !UPT ;  /* 0x00003fff0d0d7892 */ /* 0x000fe4000f8ec0ff */
[----:B------:R-:W-:Y:S02]  /*3a70*/  USHF.R.S32.HI UR6, URZ, 0x6, UR6 ;  /* 0x00000006ff067899 */ /* 0x000fe40008011406 */
[----:B------:R-:W-:Y:S02]  /*3a80*/  ULOP3.LUT UR14, UR14, 0x3fff, URZ, 0xc0, !UPT ;  /* 0x00003fff0e0e7892 */ /* 0x000fe4000f8ec0ff */
[----:B------:R-:W-:Y:S01]  /*3a90*/  UISETP.LT.AND UP0, UPT, UR6, 0x1, UPT ;  /* 0x000000010600788c */ /* 0x000fe2000bf01270 */
[----:B------:R-:W-:Y:S01]  /*3aa0*/  UMOV UR28, 0x0 ;  /* 0x00000000001c7882 */ /* 0x000fe20000000000 */
[----:B------:R-:W-:Y:S01]  /*3ab0*/  UMOV UR29, 0x8200010 ;  /* 0x08200010001d7882 */ /* 0x000fe20000000000 */
[----:B------:R-:W-:-:S02]  /*3ac0*/  ULOP3.LUT UR13, UR13, 0x10000, URZ, 0xfc, !UPT ;  /* 0x000100000d0d7892 */ /* 0x000fc4000f8efcff */
[----:B------:R-:W-:Y:S02]  /*3ad0*/  ULOP3.LUT UR14, UR14, 0x10000, URZ, 0xfc, !UPT ;  /* 0x000100000e0e7892 */ /* 0x000fe4000f8efcff */
[----:B------:R-:W-:Y:S01]  /*3ae0*/  USEL UR20, UR6, 0x1, !UP0 ;  /* 0x0000000106147887 */ /* 0x000fe2000c000000 */
[----:B------:R-:W-:Y:S01]  /*3af0*/  UMOV UR26, 0x0 ;  /* 0x00000000001a7882 */ /* 0x000fe20000000000 */
[----:B------:R-:W-:Y:S01]  /*3b00*/  UMOV UR27, 0x8200010 ;  /* 0x08200010001b7882 */ /* 0x000fe20000000000 */
[----:B------:R-:W-:Y:S01]  /*3b10*/  UMOV UR24, 0x0 ;  /* 0x0000000000187882 */ /* 0x000fe20000000000 */
[----:B------:R-:W-:Y:S01]  /*3b20*/  UMOV UR25, 0x8200010 ;  /* 0x0820001000197882 */ /* 0x000fe20000000000 */
[----:B------:R-:W-:Y:S01]  /*3b30*/  UMOV UR22, 0x0 ;  /* 0x0000000000167882 */ /* 0x000fe20000000000 */
[----:B------:R-:W-:Y:S01]  /*3b40*/  UMOV UR23, 0x8200010 ;  /* 0x0820001000177882 */ /* 0x000fe20000000000 */
[----:B-1----:R-:W-:Y:S02]  /*3b50*/  R2UR UR21, R2 ;  /* 0x00000000021572ca */ /* 0x002fe400000e0000 */
[----:B------:R-:W-:-:S13]  /*3b60*/  CS2R R2, SRZ ;  /* 0x0000000000027805 */ /* 0x000fda000001ff00 */
.L_x_84:
[C---:B------:R-:W-:Y:S02]  /*3b70*/  LEA R0, R8.reuse, UR7, 0x3 ;  /* 0x0000000708007c11 */ /* 0x040fe4000f8e18ff */
[----:B------:R-:W-:Y:S02]  /*3b80*/  SHF.L.U32 R5, R3, 0x1f, RZ ;  /* 0x0000001f03057819 */ /* 0x000fe400000006ff */
[----:B------:R-:W-:Y:S02]  /*3b90*/  LEA R4, R8, UR7, 0x4 ;  /* 0x0000000708047c11 */ /* 0x000fe4000f8e20ff */
[----:B------:R-:W1:Y:S02]  /*3ba0*/  SYNCS.PHASECHK.TRANS64.TRYWAIT P0, [R0+URZ+0x120], R5 ;  /* 0x00012005000075a7 */ /* 0x000e6400080011ff */
[----:B-1-34-:R-:W-:Y:S05]  /*3bb0*/  @!P0 BRA `(.L_x_77) ;  /* 0x0000005800cc8947 */ /* 0x01afea0003800000 */
.L_x_195:
[----:B-1----:R-:W1:Y:S01]  /*3bc0*/  LDS.128 R4, [R4+0x1b0] ;  /* 0x0001b00004047984 */ /* 0x002e620000000c00 */
[----:B------:R-:W-:Y:S02]  /*3bd0*/  VIADD R0, R0, 0x130 ;  /* 0x0000013000007836 */ /* 0x000fe40000000000 */
[----:B------:R-:W-:Y:S01]  /*3be0*/  VIADD R8, R8, 0x1 ;  /* 0x0000000108087836 */ /* 0x000fe20000000000 */
[----:B------:R-:W-:Y:S01]  /*3bf0*/  @!PT LDS RZ, [RZ] ;  /* 0x00000000fffff984 */ /* 0x000fe20000000800 */
[----:B------:R-:W-:Y:S01]  /*3c00*/  @!PT LDS RZ, [RZ] ;  /* 0x00000000fffff984 */ /* 0x000fe20000000800 */
[----:B------:R-:W-:Y:S01]  /*3c10*/  @!PT LDS RZ, [RZ] ;  /* 0x00000000fffff984 */ /* 0x000fe20000000800 */
[----:B------:R-:W-:Y:S01]  /*3c20*/  @!PT LDS RZ, [RZ] ;  /* 0x00000000fffff984 */ /* 0x000fe20000000800 */
[----:B------:R2:W-:Y:S06]  /*3c30*/  MEMBAR.ALL.CTA ;  /* 0x0000000000007992 */ /* 0x0005ec0000008000 */
[----:B--2---:R-:W2:Y:S01]  /*3c40*/  FENCE.VIEW.ASYNC.S ;  /* 0x00000000000073c6 */ /* 0x004ea20000000000 */
[----:B------:R-:W-:-:S04]  /*3c50*/  PRMT R0, RZ, 0x654, R0 ;  /* 0x00000654ff007816 */ /* 0x000fc80000000000 */
[----:B--2---:R2:W-:Y:S01]  /*3c60*/  SYNCS.ARRIVE.TRANS64.RED.A1T0 RZ, [R0+URZ], RZ ;  /* 0x000000ff00ff79a7 */ /* 0x0045e200081004ff */
[----:B-1----:R-:W-:Y:S01]  /*3c70*/  LOP3.LUT P1, RZ, R6, 0x1, RZ, 0xc0, !PT ;  /* 0x0000000106ff7812 */ /* 0x002fe2000782c0ff */
[----:B--2---:R-:W-:-:S12]  /*3c80*/  BRA.U UP2, `(.L_x_78) ;  /* 0x0000000502087547 */ /* 0x004fd8000b800000 */
[----:B------:R-:W1:Y:S01]  /*3c90*/  LDCU UR8, c[0x0][0x38c] ;  /* 0x00007180ff0877ac */ /* 0x000e620008000800 */
[----:B------:R-:W-:Y:S02]  /*3ca0*/  PLOP3.LUT P2, PT, PT, PT, PT, 0x80, 0x8 ;  /* 0x000000000008781c */ /* 0x000fe40003f4f070 */
[----:B------:R-:W-:Y:S01]  /*3cb0*/  SHF.L.U32 R5, R9, 0x1f, RZ ;  /* 0x0000001f09057819 */ /* 0x000fe200000006ff */
[----:B------:R-:W-:Y:S02]  /*3cc0*/  ULEA UR9, UR19, UR7, 0x3 ;  /* 0x0000000713097291 */ /* 0x000fe4000f8e18ff */
[----:B------:R-:W-:Y:S02]  /*3cd0*/  ULEA UR10, UR19, UR21, 0x6 ;  /* 0x00000015130a7291 */ /* 0x000fe4000f8e30ff */
[----:B-1----:R-:W-:-:S06]  /*3ce0*/  UISETP.GE.AND UP0, UPT, UR8, 0x1, UPT ;  /* 0x000000010800788c */ /* 0x002fcc000bf06270 */
[----:B------:R-:W-:-:S05]  /*3cf0*/  PLOP3.LUT P0, PT, PT, PT, UP0, 0x80, 0x8 ;  /* 0x000000000008781c */ /* 0x000fca0003f0f008 */
[----:B------:R-:W-:-:S08]  /*3d00*/  @UP0 ULEA UR8, UR18, UR7, 0x3 ;  /* 0x0000000712080291 */ /* 0x000fd0000f8e18ff */
[----:B------:R-:W-:-:S04]  /*3d10*/  @P0 SHF.L.U32 R0, R2, 0x1f, RZ ;  /* 0x0000001f02000819 */ /* 0x000fc800000006ff */
[----:B------:R1:W2:Y:S01]  /*3d20*/  @P0 SYNCS.PHASECHK.TRANS64.TRYWAIT P2, [UR8], R0 ;  /* 0x00000000ff0005a7 */ /* 0x0002a20008041108 */
[----:B------:R-:W3:Y:S02]  /*3d30*/  SYNCS.PHASECHK.TRANS64.TRYWAIT P0, [UR9+0x160], R5 ;  /* 0x00016005ff0075a7 */ /* 0x000ee40008001109 */
[----:B-123--:R-:W-:Y:S05]  /*3d40*/  @!P0 BRA `(.L_x_79) ;  /* 0x00000058007c8947 */ /* 0x00efea0003800000 */
.L_x_197:
[----:B------:R-:W-:Y:S01]  /*3d50*/  UMOV UR16, UR17 ;  /* 0x0000001100107c82 */ /* 0x000fe20008000000 */
[----:B------:R-:W-:Y:S05]  /*3d60*/  BRA.U !UP0, `(.L_x_80) ;  /* 0x0000000108c07547 */ /* 0x000fea000b800000 */
[----:B------:R-:W-:Y:S02]  /*3d70*/  UIADD3 UR16, UPT, UPT, UR20, UR17, URZ ;  /* 0x0000001114107290 */ /* 0x000fe4000fffe0ff */
[----:B------:R-:W-:Y:S01]  /*3d80*/  UPLOP3.LUT UP3, UPT, UPT, UPT, UPT, 0x40, 0x4 ;  /* 0x000000000004789c */ /* 0x000fe20003f6e870 */
[----:B------:R-:W-:Y:S01]  /*3d90*/  UMOV UR15, UR6 ;  /* 0x00000006000f7c82 */ /* 0x000fe20008000000 */
[----:B------:R-:W-:-:S09]  /*3da0*/  UMOV UR46, UR18 ;  /* 0x00000012002e7c82 */ /* 0x000fd20008000000 */
.L_x_83:
[----:B--2---:R-:W-:Y:S01]  /*3db0*/  ULEA UR8, UR46, UR7, 0x3 ;  /* 0x000000072e087291 */ /* 0x004fe2000f8e18ff */
[----:B---3--:R-:W-:Y:S11]  /*3dc0*/  @P2 BRA `(.L_x_81) ;  /* 0x00000000000c2947 */ /* 0x008ff60003800000 */
[----:B-1----:R-:W-:Y:S04]  /*3dd0*/  SHF.L.U32 R5, R2, 0x1f, RZ ;  /* 0x0000001f02057819 */ /* 0x002fe800000006ff */
[----:B------:R-:W1:Y:S02]  /*3de0*/  SYNCS.PHASECHK.TRANS64.TRYWAIT P0, [UR8], R5 ;  /* 0x00000005ff0075a7 */ /* 0x000e640008001108 */
[----:B-1----:R-:W-:Y:S05]  /*3df0*/  @!P0 BRA `(.L_x_82) ;  /* 0x0000005800688947 */ /* 0x002fea0003800000 */
.L_x_81:
[----:B------:R-:W-:Y:S01]  /*3e00*/  UISETP.NE.AND UP0, UPT, UR15, 0x1, UPT ;  /* 0x000000010f00788c */ /* 0x000fe2000bf05270 */
[----:B------:R-:W-:Y:S01]  /*3e10*/  PLOP3.LUT P2, PT, PT, PT, PT, 0x80, 0x8 ;  /* 0x000000000008781c */ /* 0x000fe20003f4f070 */
[----:B------:R-:W-:Y:S02]  /*3e20*/  UIADD3 UR18, UPT, UPT, UR46, 0x1, URZ ;  /* 0x000000012e127890 */ /* 0x000fe4000fffe0ff */
[----:B------:R-:W-:Y:S02]  /*3e30*/  ULEA UR32, UR46, UR14, 0x9 ;  /* 0x0000000e2e207291 */ /* 0x000fe4000f8e48ff */
[----:B------:R-:W-:Y:S01]  /*3e40*/  UISETP.NE.AND UP1, UPT, UR18, 0xd, UPT ;  /* 0x0000000d1200788c */ /* 0x000fe2000bf25270 */
[----:B------:R-:W-:Y:S01]  /*3e50*/  PLOP3.LUT P0, PT, PT, PT, UP0, 0x80, 0x8 ;  /* 0x000000000008781c */ /* 0x000fe20003f0f008 */
[----:B------:R-:W-:Y:S02]  /*3e60*/  UIADD3 UR44, UPT, UPT, UR32, 0x2, URZ ;  /* 0x00000002202c7890 */ /* 0x000fe4000fffe0ff */
[----:B------:R-:W-:Y:S02]  /*3e70*/  USEL UR31, URZ, 0x1, UP1 ;  /* 0x00000001ff1f7887 */ /* 0x000fe40008800000 */
[----:B------:R-:W-:Y:S02]  /*3e80*/  USEL UR18, UR18, URZ, UP1 ;  /* 0x000000ff12127287 */ /* 0x000fe40008800000 */
[----:B------:R-:W-:Y:S02]  /*3e90*/  UIADD3 UR40, UPT, UPT, UR32, 0x4, URZ ;  /* 0x0000000420287890 */ /* 0x000fe4000fffe0ff */
[----:B------:R-:W-:Y:S01]  /*3ea0*/  @UP0 ULEA UR30, UR18, UR7, 0x3 ;  /* 0x00000007121e0291 */ /* 0x000fe2000f8e18ff */
[----:B------:R-:W-:Y:S01]  /*3eb0*/  LOP3.LUT R2, R2, UR31, RZ, 0x3c, !PT ;  /* 0x0000001f02027c12 */ /* 0x000fe2000f8e3cff */
[----:B------:R-:W-:Y:S02]  /*3ec0*/  UIADD3 UR36, UPT, UPT, UR32, 0x6, URZ ;  /* 0x0000000620247890 */ /* 0x000fe4000fffe0ff */
[----:B------:R-:W-:Y:S01]  /*3ed0*/  UIADD3 UR8, UPT, UPT, UR8, 0x68, URZ ;  /* 0x0000006808087890 */ /* 0x000fe2000fffe0ff */
[----:B-1----:R-:W-:Y:S01]  /*3ee0*/  @P0 SHF.L.U32 R0, R2, 0x1f, RZ ;  /* 0x0000001f02000819 */ /* 0x002fe200000006ff */
[----:B------:R-:W-:Y:S02]  /*3ef0*/  UIADD3 UR17, UPT, UPT, UR17, 0x1, URZ ;  /* 0x0000000111117890 */ /* 0x000fe4000fffe0ff */
[----:B------:R-:W-:Y:S01]  /*3f00*/  UIADD3 UR15, UPT, UPT, UR15, -0x1, URZ ;  /* 0xffffffff0f0f7890 */ /* 0x000fe2000fffe0ff */
[----:B------:R2:W3:Y:S01]  /*3f10*/  @P0 SYNCS.PHASECHK.TRANS64.TRYWAIT P2, [UR30], R0 ;  /* 0x00000000ff0005a7 */ /* 0x0004e2000804111e */
[----:B------:R-:W-:Y:S02]  /*3f20*/  ULEA UR30, UR46, UR13, 0x9 ;  /* 0x0000000d2e1e7291 */ /* 0x000fe4000f8e48ff */
[----:B------:R-:W-:Y:S02]  /*3f30*/  UISETP.NE.AND UP0, UPT, UR17, UR16, UPT ;  /* 0x000000101100728c */ /* 0x000fe4000bf05270 */
[----:B------:R-:W-:Y:S02]  /*3f40*/  UIADD3 UR42, UPT, UPT, UR30, 0x2, URZ ;  /* 0x000000021e2a7890 */ /* 0x000fe4000fffe0ff */
[----:B------:R-:W-:Y:S02]  /*3f50*/  UIADD3 UR38, UPT, UPT, UR30, 0x4, URZ ;  /* 0x000000041e267890 */ /* 0x000fe4000fffe0ff */
[----:B------:R-:W-:Y:S01]  /*3f60*/  UIADD3 UR34, UPT, UPT, UR30, 0x6, URZ ;  /* 0x000000061e227890 */ /* 0x000fe2000fffe0ff */
[----:B------:R-:W-:Y:S01]  /*3f70*/  UMOV UR33, 0x40004040 ;  /* 0x4000404000217882 */ /* 0x000fe20000000000 */
[----:B------:R-:W-:Y:S01]  /*3f80*/  UMOV UR31, 0x40004040 ;  /* 0x40004040001f7882 */ /* 0x000fe20000000000 */
[----:B------:R-:W-:Y:S01]  /*3f90*/  UMOV UR45, 0x40004040 ;  /* 0x40004040002d7882 */ /* 0x000fe20000000000 */
[----:B------:R2:W-:Y:S01]  /*3fa0*/  UTCHMMA.2CTA gdesc[UR30], gdesc[UR32], tmem[UR10], tmem[UR28], idesc[UR29], UP3 ;  /* 0x00ff1c201e0075ea */ /* 0x0005e20009a0000a */
[----:B------:R-:W-:Y:S01]  /*3fb0*/  UPLOP3.LUT UP3, UPT, UPT, UPT, UPT, 0x80, 0x8 ;  /* 0x000000000008789c */ /* 0x000fe20003f6f070 */
[----:B------:R-:W-:Y:S01]  /*3fc0*/  UMOV UR43, 0x40004040 ;  /* 0x40004040002b7882 */ /* 0x000fe20000000000 */
[----:B------:R-:W-:Y:S01]  /*3fd0*/  UMOV UR41, 0x40004040 ;  /* 0x4000404000297882 */ /* 0x000fe20000000000 */
[----:B------:R2:W-:Y:S01]  /*3fe0*/  UTCHMMA.2CTA gdesc[UR42], gdesc[UR44], tmem[UR10], tmem[UR26], idesc[UR27], UPT ;  /* 0x00ff1a2c2a0075ea */ /* 0x0005e2000ba0000a */
[----:B------:R-:W-:Y:S01]  /*3ff0*/  UMOV UR39, 0x40004040 ;  /* 0x4000404000277882 */ /* 0x000fe20000000000 */
[----:B------:R-:W-:Y:S01]  /*4000*/  UMOV UR37, 0x40004040 ;  /* 0x4000404000257882 */ /* 0x000fe20000000000 */
[----:B------:R-:W-:Y:S01]  /*4010*/  UMOV UR35, 0x40004040 ;  /* 0x4000404000237882 */ /* 0x000fe20000000000 */
[----:B------:R2:W-:Y:S01]  /*4020*/  UTCHMMA.2CTA gdesc[UR38], gdesc[UR40], tmem[UR10], tmem[UR24], idesc[UR25], UPT ;  /* 0x00ff1828260075ea */ /* 0x0005e2000ba0000a */
[----:B------:R2:W-:Y:S01]  /*4030*/  UTCHMMA.2CTA gdesc[UR34], gdesc[UR36], tmem[UR10], tmem[UR22], idesc[UR23], UPT ;  /* 0x00ff1624220075ea */ /* 0x0005e2000ba0000a */
[----:B------:R2:W-:Y:S01]  /*4040*/  UTCBAR.2CTA.MULTICAST [UR8], URZ, UR12 ;  /* 0x000000ff080073e9 */ /* 0x0005e2000820080c */
[----:B------:R-:W-:Y:S01]  /*4050*/  UMOV UR46, UR18 ;  /* 0x00000012002e7c82 */ /* 0x000fe20008000000 */
[----:B------:R-:W-:Y:S05]  /*4060*/  BRA.U UP0, `(.L_x_83) ;  /* 0xfffffffd00507547 */ /* 0x000fea000b83ffff */
.L_x_80:
[----:B------:R-:W-:Y:S01]  /*4070*/  UIADD3 UR9, UPT, UPT, UR9, 0x140, URZ ;  /* 0x0000014009097890 */ /* 0x000fe2000fffe0ff */
[----:B------:R-:W-:-:S08]  /*4080*/  UMOV UR17, UR16 ;  /* 0x0000001000117c82 */ /* 0x000fd00008000000 */
[----:B------:R4:W-:Y:S01]  /*4090*/  UTCBAR.2CTA.MULTICAST [UR9], URZ, UR11 ;  /* 0x000000ff090073e9 */ /* 0x0009e2000820080b */
[----:B------:R-:W-:Y:S02]  /*40a0*/  NOP ;  /* 0x0000000000007918 */ /* 0x000fe40000000000 */
.L_x_78:
[----:B------:R-:W-:Y:S01]  /*40b0*/  UIADD3 UR19, UPT, UPT, UR19, 0x1, URZ ;  /* 0x0000000113137890 */ /* 0x000fe2000fffe0ff */
[----:B------:R-:W-:-:S03]  /*40c0*/  ISETP.NE.AND P0, PT, R8, 0x2, PT ;  /* 0x000000020800780c */ /* 0x000fc60003f05270 */
[----:B------:R-:W-:Y:S01]  /*40d0*/  UISETP.NE.AND UP0, UPT, UR19, 0x4, UPT ;  /* 0x000000041300788c */ /* 0x000fe2000bf05270 */
[----:B-12---:R-:W-:Y:S02]  /*40e0*/  SEL R0, RZ, 0x1, P0 ;  /* 0x00000001ff007807 */ /* 0x006fe40000000000 */
[----:B------:R-:W-:Y:S01]  /*40f0*/  SEL R8, R8, RZ, P0 ;  /* 0x000000ff08087207 */ /* 0x000fe20000000000 */
[----:B------:R-:W-:Y:S01]  /*4100*/  USEL UR8, URZ, 0x1, UP0 ;  /* 0x00000001ff087887 */ /* 0x000fe20008000000 */
[----:B------:R-:W-:Y:S01]  /*4110*/  LOP3.LUT R3, R3, R0, RZ, 0x3c, !PT ;  /* 0x0000000003037212 */ /* 0x000fe200078e3cff */
[----:B------:R-:W-:-:S04]  /*4120*/  USEL UR19, UR19, URZ, UP0 ;  /* 0x000000ff13137287 */ /* 0x000fc80008000000 */
[----:B------:R-:W-:Y:S01]  /*4130*/  LOP3.LUT R9, R9, UR8, RZ, 0x3c, !PT ;  /* 0x0000000809097c12 */ /* 0x000fe2000f8e3cff */
[----:B------:R-:W-:Y:S07]  /*4140*/  @P1 BRA `(.L_x_84) ;  /* 0xfffffff800881947 */ /* 0x000fee000383ffff */
[----:B------:R-:W1:Y:S01]  /*4150*/  S2UR UR6, SR_CgaCtaId ;  /* 0x00000000000679c3 */ /* 0x000e620000008800 */
[----:B------:R-:W-:Y:S01]  /*4160*/  ELECT P0, URZ, PT ;  /* 0x0000000000ff782f */ /* 0x000fe20003800000 */
[----:B------:R-:W-:Y:S01]  /*4170*/  HFMA2 R0, -RZ, RZ, 0, 5.9604644775390625e-08 ;  /* 0x00000001ff007431 */ /* 0x000fe200000001ff */
[----:B------:R-:W-:-:S05]  /*4180*/  UMOV UR8, 0x40 ;  /* 0x0000004000087882 */ /* 0x000fca0000000000 */
[----:B------:R-:W-:Y:S01]  /*4190*/  UVIRTCOUNT.DEALLOC.SMPOOL 0x80 ;  /* 0x000000800000784c */ /* 0x000fe20000000000 */
[----:B------:R-:W-:Y:S02]  /*41a0*/  UISETP.NE.AND UP0, UPT, UR5, URZ, UPT ;  /* 0x000000ff0500728c */ /* 0x000fe4000bf05270 */
[----:B-1----:R-:W-:-:S09]  /*41b0*/  ULEA UR6, UR6, UR8, 0x18 ;  /* 0x0000000806067291 */ /* 0x002fd2000f8ec0ff */
[----:B------:R1:W-:Y:S01]  /*41c0*/  @P0 STS.U8 [UR6+0x1c], R0 ;  /* 0x00001c00ff000988 */ /* 0x0003e20008000006 */
[----:B------:R-:W-:Y:S05]  /*41d0*/  BRA.U UP0, `(.L_x_85) ;  /* 0x0000000100a07547 */ /* 0x000fea000b800000 */
[----:B------:R-:W-:Y:S01]  /*41e0*/  UIADD3 UR5, UPT, UPT, UR7, 0x160, URZ ;  /* 0x0000016007057890 */ /* 0x000fe2000fffe0ff */
[----:B------:R-:W-:-:S03]  /*41f0*/  SHF.L.U32 R3, R9, 0x1f, RZ ;  /* 0x0000001f09037819 */ /* 0x000fc600000006ff */
[----:B------:R-:W-:-:S09]  /*4200*/  ULEA UR8, UR19, UR5, 0x3 ;  /* 0x0000000513087291 */ /* 0x000fd2000f8e18ff */
[----:B------:R-:W2:Y:S02]  /*4210*/  SYNCS.PHASECHK.TRANS64.TRYWAIT P0, [UR8], R3 ;  /* 0x00000003ff0075a7 */ /* 0x000ea40008001108 */
[----:B--2---:R-:W-:Y:S05]  /*4220*/  @!P0 BRA `(.L_x_86) ;  /* 0x0000005400748947 */ /* 0x004fea0003800000 */
.L_x_200:
[----:B----4-:R-:W-:-:S04]  /*4230*/  UIADD3 UR9, UPT, UPT, UR19, 0x1, URZ ;  /* 0x0000000113097890 */ /* 0x010fc8000fffe0ff */
        /* <DEDUP_REMOVED lines=8> */
.L_x_202:
        /* <DEDUP_REMOVED lines=9> */
.L_x_204:
[----:B------:R-:W-:-:S04]  /*4350*/  UIADD3 UR9, UPT, UPT, UR9, 0x1, URZ ;  /* 0x0000000109097890 */ /* 0x000fc8000fffe0ff */
[----:B------:R-:W-:-:S04]  /*4360*/  UISETP.NE.AND UP1, UPT, UR9, 0x4, UPT ;  /* 0x000000040900788c */ /* 0x000fc8000bf25270 */
[----:B------:R-:W-:Y:S02]  /*4370*/  USEL UR8, URZ, 0x1, UP1 ;  /* 0x00000001ff087887 */ /* 0x000fe40008800000 */
[----:B------:R-:W-:-:S04]  /*4380*/  USEL UR9, UR9, URZ, UP1 ;  /* 0x000000ff09097287 */ /* 0x000fc80008800000 */
[----:B------:R-:W-:Y:S01]  /*4390*/  ULEA UR9, UR9, UR5, 0x3 ;  /* 0x0000000509097291 */ /* 0x000fe2000f8e18ff */
[----:B-1----:R-:W-:-:S04]  /*43a0*/  LOP3.LUT R3, R2, UR8, RZ, 0x3c, !PT ;  /* 0x0000000802037c12 */ /* 0x002fc8000f8e3cff */
[----:B------:R-:W-:Y:S01]  /*43b0*/  SHF.L.U32 R3, R3, 0x1f, RZ ;  /* 0x0000001f03037819 */ /* 0x000fe200000006ff */
[----:B------:R-:W-:-:S04]  /*43c0*/  IMAD.U32 R0, RZ, RZ, UR9 ;  /* 0x00000009ff007e24 */ /* 0x000fc8000f8e00ff */
[----:B------:R1:W2:Y:S03]  /*43d0*/  SYNCS.PHASECHK.TRANS64.TRYWAIT P0, [R0+URZ], R3 ;  /* 0x00000003000075a7 */ /* 0x0002a600080011ff */
[----:B--2---:R-:W-:Y:S05]  /*43e0*/  @!P0 NANOSLEEP.SYNCS 0x989680 ;  /* 0x009896800000895d */ /* 0x004fea0003900000 */
[----:B------:R-:W2:Y:S02]  /*43f0*/  @!P0 SYNCS.PHASECHK.TRANS64 P0, [R0+URZ], R3 ;  /* 0x00000003000085a7 */ /* 0x000ea400080010ff */
[----:B--2---:R-:W-:Y:S05]  /*4400*/  @P0 BRA `(.L_x_89) ;  /* 0x0000000000200947 */ /* 0x004fea0003800000 */
.L_x_90:
[----:B--2---:R2:W4:Y:S02]  /*4410*/  SYNCS.PHASECHK.TRANS64.TRYWAIT P0, [R0+URZ], R3 ;  /* 0x00000003000075a7 */ /* 0x00452400080011ff */
[----:B----4-:R-:W-:Y:S05]  /*4420*/  @!P0 NANOSLEEP.SYNCS 0x989680 ;  /* 0x009896800000895d */ /* 0x010fea0003900000 */
[----:B------:R-:W4:Y:S02]  /*4430*/  @!P0 SYNCS.PHASECHK.TRANS64 P0, [R0+URZ], R3 ;  /* 0x00000003000085a7 */ /* 0x000f2400080010ff */
[----:B----4-:R-:W-:Y:S05]  /*4440*/  @!P0 BRA `(.L_x_90) ;  /* 0xfffffffc00f08947 */ /* 0x010fea000383ffff */
[----:B------:R-:W-:Y:S05]  /*4450*/  BRA `(.L_x_89) ;  /* 0x00000000000c7947 */ /* 0x000fea0003800000 */
.L_x_85:
[----:B------:R-:W-:-:S04]  /*4460*/  UIADD3 UR5, UPT, UPT, UR7, 0x1a0, URZ ;  /* 0x000001a007057890 */ /* 0x000fc8000fffe0ff */
[----:B------:R-:W-:-:S09]  /*4470*/  UPRMT UR5, UR4, 0x654, UR5 ;  /* 0x0000065404057896 */ /* 0x000fd20008000005 */
[----:B------:R-:W-:Y:S03]  /*4480*/  SYNCS.ARRIVE.TRANS64.RED.A1T0 RZ, [UR5], RZ ;  /* 0x000000ffffff79a7 */ /* 0x000fe60008100405 */
.L_x_89:
[----:B-12---:R-:W-:Y:S01]  /*4490*/  SHF.L.U32 R3, RZ, 0x1f, RZ ;  /* 0x0000001fff037819 */ /* 0x006fe200000006ff */
[----:B------:R-:W-:Y:S01]  /*44a0*/  UIADD3 UR5, UPT, UPT, UR7, 0x1a0, URZ ;  /* 0x000001a007057890 */ /* 0x000fe2000fffe0ff */
[----:B------:R-:W-:Y:S02]  /*44b0*/  PLOP3.LUT P0, PT, PT, PT, UP0, 0x80, 0x8 ;  /* 0x000000000008781c */ /* 0x000fe40003f0f008 */
[----:B------:R-:W1:Y:S02]  /*44c0*/  SYNCS.PHASECHK.TRANS64.TRYWAIT P1, [UR7+0x1a0], R3 ;  /* 0x0001a003ff0075a7 */ /* 0x000e640008021107 */
[----:B-1----:R-:W-:Y:S09]  /*44d0*/  @!P1 BRA `(.L_x_91) ;  /* 0x0000005400109947 */ /* 0x002ff20003800000 */
.L_x_206:
[----:B------:R-:W-:Y:S01]  /*44e0*/  @!UP0 UPRMT UR5, UR4, 0x654, UR5 ;  /* 0x0000065404058896 */ /* 0x000fe20008000005 */
[----:B------:R-:W-:Y:S02]  /*44f0*/  UMOV UR8, 0xffff ;  /* 0x0000ffff00087882 */ /* 0x000fe40000000000 */
[----:B------:R-:W-:-:S06]  /*4500*/  UMOV UR4, 0x1 ;  /* 0x0000000100047882 */ /* 0x000fcc0000000000 */
[----:B------:R-:W-:Y:S01]  /*4510*/  @!P0 SYNCS.ARRIVE.TRANS64.RED.A1T0 RZ, [UR5], RZ ;  /* 0x000000ffffff89a7 */ /* 0x000fe20008100405 */
[----:B------:R-:W-:Y:S01]  /*4520*/  NOP ;  /* 0x0000000000007918 */ /* 0x000fe20000000000 */
[----:B-1----:R-:W1:Y:S01]  /*4530*/  LDS R0, [UR6+0x14] ;  /* 0x00001406ff007984 */ /* 0x002e620008000800 */
[----:B------:R-:W-:-:S04]  /*4540*/  ULOP3.LUT UR5, UR21, 0xffff, URZ, 0xc0, !UPT ;  /* 0x0000ffff15057892 */ /* 0x000fc8000f8ec0ff */
[----:B------:R-:W-:-:S04]  /*4550*/  USHF.R.U32.HI UR5, URZ, 0x5, UR5 ;  /* 0x00000005ff057899 */ /* 0x000fc80008011605 */
[----:B------:R-:W-:Y:S02]  /*4560*/  USHF.L.U32 UR8, UR8, UR5, URZ ;  /* 0x0000000508087299 */ /* 0x000fe400080006ff */
[----:B------:R-:W-:-:S04]  /*4570*/  USHF.L.U32 UR4, UR4, UR5, URZ ;  /* 0x0000000504047299 */ /* 0x000fc800080006ff */
[----:B-1----:R-:W-:-:S04]  /*4580*/  LOP3.LUT R0, R0, UR8, RZ, 0xc0, !PT ;  /* 0x0000000800007c12 */ /* 0x002fc8000f8ec0ff */
[----:B------:R-:W-:-:S13]  /*4590*/  ISETP.NE.AND P0, PT, R0, UR8, PT ;  /* 0x0000000800007c0c */ /* 0x000fda000bf05270 */
[----:B------:R-:W-:Y:S05]  /*45a0*/  @P0 BRA `(.L_x_92) ;  /* 0x0000000000580947 */ /* 0x000fea0003800000 */
[----:B------:R-:W1:Y:S02]  /*45b0*/  LDS R0, [UR6+0x18] ;  /* 0x00001806ff007984 */ /* 0x000e640008000800 */
[----:B-1----:R-:W-:-:S04]  /*45c0*/  LOP3.LUT R0, R0, UR4, RZ, 0xc0, !PT ;  /* 0x0000000400007c12 */ /* 0x002fc8000f8ec0ff */
[----:B------:R-:W-:-:S13]  /*45d0*/  ISETP.NE.AND P0, PT, R0, UR4, PT ;  /* 0x0000000400007c0c */ /* 0x000fda000bf05270 */
[----:B------:R-:W-:Y:S05]  /*45e0*/  @P0 BRA `(.L_x_93) ;  /* 0x00000000003c0947 */ /* 0x000fea0003800000 */
[----:B------:R-:W1:Y:S01]  /*45f0*/  S2R R2, SR_LANEID ;  /* 0x0000000000027919 */ /* 0x000e620000000000 */
[----:B------:R-:W-:Y:S01]  /*4600*/  ULOP3.LUT UR8, URZ, UR8, URZ, 0x33, !UPT ;  /* 0x00000008ff087292 */ /* 0x000fe2000f8e33ff */
[----:B------:R-:W-:Y:S01]  /*4610*/  LOP3.LUT R4, RZ, UR4, RZ, 0x33, !PT ;  /* 0x00000004ff047c12 */ /* 0x000fe2000f8e33ff */
[----:B------:R-:W-:Y:S02]  /*4620*/  VOTEU.ANY UR7, UPT, PT ;  /* 0x0000000000077886 */ /* 0x000fe400038e0100 */
[----:B------:R-:W-:Y:S01]  /*4630*/  UFLO.U32 UR7, UR7 ;  /* 0x00000007000772bd */ /* 0x000fe200080e0000 */
[----:B------:R-:W2:Y:S01]  /*4640*/  REDUX UR4, R4 ;  /* 0x00000000040473c4 */ /* 0x000ea20000000000 */
[----:B------:R-:W-:-:S06]  /*4650*/  IMAD.U32 R0, RZ, RZ, UR8 ;  /* 0x00000008ff007e24 */ /* 0x000fcc000f8e00ff */
[----:B------:R1:W-:Y:S01]  /*4660*/  UTCATOMSWS.AND URZ, UR8 ;  /* 0x0000000800ff79e3 */ /* 0x0003e20008000000 */
[----:B------:R-:W3:Y:S01]  /*4670*/  REDUX UR5, R0 ;  /* 0x00000000000573c4 */ /* 0x000ee20000000000 */
[----:B-1----:R-:W-:Y:S01]  /*4680*/  ISETP.EQ.U32.AND P0, PT, R2, UR7, PT ;  /* 0x0000000702007c0c */ /* 0x002fe2000bf02070 */
[----:B--2---:R-:W-:Y:S01]  /*4690*/  IMAD.U32 R2, RZ, RZ, UR4 ;  /* 0x00000004ff027e24 */ /* 0x004fe2000f8e00ff */
[----:B---3--:R-:W-:-:S11]  /*46a0*/  MOV R3, UR5 ;  /* 0x0000000500037c02 */ /* 0x008fd60008000f00 */
[----:B------:R1:W-:Y:S04]  /*46b0*/  @P0 ATOMS.AND RZ, [UR6+0x14], R3 ;  /* 0x00001403ffff098c */ /* 0x0003e8000a800006 */
[----:B------:R1:W-:Y:S01]  /*46c0*/  @P0 ATOMS.AND RZ, [UR6+0x18], R2 ;  /* 0x00001802ffff098c */ /* 0x0003e2000a800006 */
[----:B------:R-:W-:Y:S05]  /*46d0*/  BRA `(.L_x_94) ;  /* 0x0000000000147947 */ /* 0x000fea0003800000 */
.L_x_93:
[----:B------:R-:W-:Y:S02]  /*46e0*/  MOV R2, 0x4700 ;  /* 0x0000470000027802 */ /* 0x000fe40000000f00 */
[----:B---345:R-:W-:Y:S05]  /*46f0*/  CALL.REL.NOINC `($__internal_0_$__cuda_sm10x_tcgen05_guardrail_trap_col_being_dealloced_not_returned_by_alloc) ;  /* 0x0000005400f07944 */ /* 0x038fea0003c00000 */
[----:B------:R-:W-:Y:S05]  /*4700*/  BRA `(.L_x_94) ;  /* 0x0000000000087947 */ /* 0x000fea0003800000 */
.L_x_92:
[----:B------:R-:W-:Y:S02]  /*4710*/  MOV R2, 0x4730 ;  /* 0x0000473000027802 */ /* 0x000fe40000000f00 */
[----:B---345:R-:W-:Y:S05]  /*4720*/  CALL.REL.NOINC `($__internal_2_$__cuda_sm10x_tcgen05_guardrail_trap_unallocated_columns_being_dealloced) ;  /* 0x0000005400fc7944 */ /* 0x038fea0003c00000 */
.L_x_94:
[----:B------:R-:W-:Y:S01]  /*4730*/  NOP ;  /* 0x0000000000007918 */ /* 0x000fe20000000000 */
[----:B----4-:R-:W-:Y:S05]  /*4740*/  EXIT ;  /* 0x000000000000794d */ /* 0x010fea0003800000 */
.L_x_65:
[----:B------:R-:W-:-:S09]  /*4750*/  UISETP.NE.OR UP5, UPT, UR10, 0x3, !UP5 ;  /* 0x000000030a00788c */ /* 0x000fd2000efa5670 */
[----:B------:R-:W-:Y:S05]  /*4760*/  BRA.U UP5, `(.L_x_95) ;  /* 0x0000001105787547 */ /* 0x000fea000b800000 */
[----:B------:R-:W1:Y:S01]  /*4770*/  LDC R0, c[0x0][0xb30] ;  /* 0x0002cc00ff007b82 */ /* 0x000e620000000800 */
[----:B------:R-:W2:Y:S01]  /*4780*/  LDCU.64 UR8, c[0x0][0x888] ;  /* 0x00011100ff0877ac */ /* 0x000ea20008000a00 */
[----:B------:R-:W-:Y:S02]  /*4790*/  HFMA2 R25, -RZ, RZ, 0, 0 ;  /* 0x00000000ff197431 */ /* 0x000fe400000001ff */
[----:B-----5:R-:W-:Y:S01]  /*47a0*/  IMAD.MOV.U32 R32, RZ, RZ, 0x1 ;  /* 0x00000001ff207424 */ /* 0x020fe200078e00ff */
[----:B------:R-:W-:Y:S01]  /*47b0*/  MOV R23, 0x1000 ;  /* 0x0000100000177802 */ /* 0x000fe20000000f00 */
[----:B------:R-:W3:Y:S01]  /*47c0*/  LDCU.64 UR4, c[0x0][0x890] ;  /* 0x00011200ff0477ac */ /* 0x000ee20008000a00 */
[----:B------:R-:W-:Y:S01]  /*47d0*/  IMAD.MOV.U32 R27, RZ, RZ, RZ ;  /* 0x000000ffff1b7224 */ /* 0x000fe200078e00ff */
[----:B------:R-:W4:Y:S01]  /*47e0*/  LDC R19, c[0x0][0x370] ;  /* 0x0000dc00ff137b82 */ /* 0x000f220000000800 */
[----:B------:R-:W-:Y:S01]  /*47f0*/  UMOV UR7, 0x400 ;  /* 0x0000040000077882 */ /* 0x000fe20000000000 */
[----:B------:R-:W-:-:S02]  /*4800*/  UPLOP3.LUT UP1, UPT, UPT, UPT, UPT, 0x40, 0x4 ;  /* 0x000000000004789c */ /* 0x000fc40003f2e870 */
[----:B------:R-:W-:-:S04]  /*4810*/  ULEA UR7, UR37, UR7, 0x18 ;  /* 0x0000000725077291 */ /* 0x000fc8000f8ec0ff */
[----:B------:R-:W4:Y:S01]  /*4820*/  LDC R2, c[0x0][0xb0c] ;  /* 0x0002c300ff027b82 */ /* 0x000f220000000800 */
[----:B------:R-:W-:Y:S02]  /*4830*/  UIADD3 UR13, UPT, UPT, UR7, 0xe8, URZ ;  /* 0x000000e8070d7890 */ /* 0x000fe4000fffe0ff */
[----:B--2---:R-:W-:Y:S02]  /*4840*/  UISETP.NE.U32.AND UP3, UPT, UR8, URZ, UPT ;  /* 0x000000ff0800728c */ /* 0x004fe4000bf65070 */
[----:B------:R-:W-:Y:S02]  /*4850*/  UIADD3 UR41, UPT, UPT, UR7, 0xd0, URZ ;  /* 0x000000d007297890 */ /* 0x000fe4000fffe0ff */
[----:B---3--:R-:W-:Y:S01]  /*4860*/  UISETP.NE.U32.AND UP4, UPT, UR4, URZ, UPT ;  /* 0x000000ff0400728c */ /* 0x008fe2000bf85070 */
[----:B------:R-:W2:Y:S01]  /*4870*/  LDC R18, c[0x0][0xb20] ;  /* 0x0002c800ff127b82 */ /* 0x000ea20000000800 */
[----:B-1----:R-:W-:Y:S01]  /*4880*/  ISETP.NE.AND P1, PT, R0, 0x1, PT ;  /* 0x000000010000780c */ /* 0x002fe20003f25270 */
[----:B------:R-:W-:-:S02]  /*4890*/  UISETP.NE.AND.EX UP3, UPT, UR9, URZ, UPT, UP3 ;  /* 0x000000ff0900728c */ /* 0x000fc4000bf65330 */
[----:B------:R-:W-:Y:S02]  /*48a0*/  UIADD3 UR33, UPT, UPT, UR7, 0xd8, URZ ;  /* 0x000000d807217890 */ /* 0x000fe4000fffe0ff */
[----:B------:R-:W-:Y:S02]  /*48b0*/  UIADD3 UR25, UPT, UPT, UR7, 0xe0, URZ ;  /* 0x000000e007197890 */ /* 0x000fe4000fffe0ff */
[----:B------:R-:W1:Y:S01]  /*48c0*/  LDC.64 R36, c[0x0][0x348] ;  /* 0x0000d200ff247b82 */ /* 0x000e620000000a00 */
[----:B------:R-:W-:Y:S02]  /*48d0*/  UPRMT UR13, UR37, 0x654, UR13 ;  /* 0x00000654250d7896 */ /* 0x000fe4000800000d */
[----:B------:R-:W-:-:S05]  /*48e0*/  UISETP.NE.AND.EX UP4, UPT, UR5, URZ, UPT, UP4 ;  /* 0x000000ff0500728c */ /* 0x000fca000bf85340 */
[----:B------:R-:W3:Y:S08]  /*48f0*/  LDC.64 R16, c[0x0][0xb10] ;  /* 0x0002c400ff107b82 */ /* 0x000ef00000000a00 */
[----:B------:R-:W1:Y:S08]  /*4900*/  LDC.64 R6, c[0x0][0xb18] ;  /* 0x0002c600ff067b82 */ /* 0x000e700000000a00 */
[----:B------:R-:W1:Y:S08]  /*4910*/  LDC.64 R4, c[0x0][0xb28] ;  /* 0x0002ca00ff047b82 */ /* 0x000e700000000a00 */
[----:B--2-4-:R-:W1:Y:S02]  /*4920*/  LDC R22, c[0x0][0x374] ;  /* 0x0000dd00ff167b82 */ /* 0x014e640000000800 */
.L_x_106:
[----:B------:R-:W-:Y:S02]  /*4930*/  LEA R0, R27, UR7, 0x3 ;  /* 0x000000071b007c11 */ /* 0x000fe4000f8e18ff */
[----:B------:R-:W-:Y:S02]  /*4940*/  SHF.L.U32 R3, R25, 0x1f, RZ ;  /* 0x0000001f19037819 */ /* 0x000fe400000006ff */
[----:B------:R-:W-:Y:S02]  /*4950*/  LEA R28, R27, UR7, 0x4 ;  /* 0x000000071b1c7c11 */ /* 0x000fe4000f8e20ff */
[----:B--2---:R-:W2:Y:S02]  /*4960*/  SYNCS.PHASECHK.TRANS64.TRYWAIT P0, [R0+URZ+0x120], R3 ;  /* 0x00012003000075a7 */ /* 0x004ea400080011ff */
[----:B--2---:R-:W-:Y:S05]  /*4970*/  @!P0 BRA `(.L_x_96) ;  /* 0x0000005000008947 */ /* 0x004fea0003800000 */
.L_x_207:
[----:B------:R-:W-:Y:S01]  /*4980*/  ISETP.GE.AND P0, PT, R26, 0x1, PT ;  /* 0x000000011a00780c */ /* 0x000fe20003f06270 */
[----:B------:R-:W4:Y:S01]  /*4990*/  LDS.128 R28, [R28+0x1b0] ;  /* 0x0001b0001c1c7984 */ /* 0x000f220000000c00 */
[----:B--2---:R-:W-:Y:S01]  /*49a0*/  VIADD R0, R0, 0x130 ;  /* 0x0000013000007836 */ /* 0x004fe20000000000 */
[----:B------:R-:W-:Y:S01]  /*49b0*/  @!PT LDS RZ, [RZ] ;  /* 0x00000000fffff984 */ /* 0x000fe20000000800 */
[----:B------:R-:W-:Y:S01]  /*49c0*/  @!PT LDS RZ, [RZ] ;  /* 0x00000000fffff984 */ /* 0x000fe20000000800 */
[----:B------:R-:W-:Y:S01]  /*49d0*/  @!PT LDS RZ, [RZ] ;  /* 0x00000000fffff984 */ /* 0x000fe20000000800 */
[----:B------:R-:W-:Y:S01]  /*49e0*/  @!PT LDS RZ, [RZ] ;  /* 0x00000000fffff984 */ /* 0x000fe20000000800 */
[----:B------:R2:W-:Y:S06]  /*49f0*/  MEMBAR.ALL.CTA ;  /* 0x0000000000007992 */ /* 0x0005ec0000008000 */
[----:B--2---:R-:W2:Y:S01]  /*4a00*/  FENCE.VIEW.ASYNC.S ;  /* 0x00000000000073c6 */ /* 0x004ea20000000000 */
[----:B------:R-:W-:Y:S04]  /*4a10*/  PRMT R0, RZ, 0x654, R0 ;  /* 0x00000654ff007816 */ /* 0x000fe80000000000 */
[----:B--2---:R2:W-:Y:S01]  /*4a20*/  SYNCS.ARRIVE.TRANS64.RED.A1T0 RZ, [R0+URZ], RZ ;  /* 0x000000ff00ff79a7 */ /* 0x0045e200081004ff */
[----:B----4-:R-:W-:Y:S11]  /*4a30*/  LOP3.LUT P3, RZ, R30, 0x1, RZ, 0xc0, !PT ;  /* 0x000000011eff7812 */ /* 0x010ff6000786c0ff */
[----:B------:R-:W-:Y:S02]  /*4a40*/  @!UPT UIADD3 URZ, UPT, UPT, URZ, URZ, URZ ;  /* 0x000000fffffff290 */ /* 0x000fe4000fffe0ff */
[----:B------:R-:W-:Y:S02]  /*4a50*/  @P3 MOV R13, R28 ;  /* 0x0000001c000d3202 */ /* 0x000fe40000000f00 */
[----:B------:R-:W-:Y:S01]  /*4a60*/  @P3 LOP3.LUT R8, R29, 0xffff, RZ, 0xc0, !PT ;  /* 0x0000ffff1d083812 */ /* 0x000fe200078ec0ff */
[----:B--2---:R-:W-:Y:S06]  /*4a70*/  @!P0 BRA `(.L_x_97) ;  /* 0x0000000000a48947 */ /* 0x004fec0003800000 */
[----:B-1----:R-:W-:Y:S01]  /*4a80*/  IMAD.HI.U32 R33, R22, R7, RZ ;  /* 0x0000000716217227 */ /* 0x002fe200078e00ff */
[----:B------:R-:W-:Y:S02]  /*4a90*/  ISETP.NE.AND P0, PT, R6, 0x1, PT ;  /* 0x000000010600780c */ /* 0x000fe40003f05270 */
[----:B------:R-:W-:Y:S01]  /*4aa0*/  ISETP.NE.AND P2, PT, R26, 0x1, PT ;  /* 0x000000011a00780c */ /* 0x000fe20003f45270 */
[----:B---3--:R-:W-:Y:S01]  /*4ab0*/  IMAD.HI.U32 R34, R19, R16, RZ ;  /* 0x0000001013227227 */ /* 0x008fe200078e00ff */
[----:B------:R-:W-:Y:S02]  /*4ac0*/  SHF.R.U32.HI R33, RZ, R18, R33 ;  /* 0x00000012ff217219 */ /* 0x000fe40000011621 */
[----:B------:R-:W-:Y:S01]  /*4ad0*/  ISETP.NE.AND P4, PT, R2, 0x1, PT ;  /* 0x000000010200780c */ /* 0x000fe20003f85270 */
[----:B------:R-:W-:Y:S01]  /*4ae0*/  IMAD.HI.U32 R38, R13, R16, RZ ;  /* 0x000000100d267227 */ /* 0x000fe200078e00ff */
[----:B------:R-:W-:Y:S02]  /*4af0*/  SHF.R.U32.HI R34, RZ, R17, R34 ;  /* 0x00000011ff227219 */ /* 0x000fe40000011622 */
[----:B------:R-:W-:Y:S01]  /*4b00*/  SEL R3, R22, R33, !P0 ;  /* 0x0000002116037207 */ /* 0x000fe20004000000 */
[C---:B------:R-:W-:Y:S01]  /*4b10*/  IMAD.HI.U32 R33, R8.reuse, R7, RZ ;  /* 0x0000000708217227 */ /* 0x040fe200078e00ff */
[----:B------:R-:W-:Y:S02]  /*4b20*/  SEL R11, R19, R34, !P4 ;  /* 0x00000022130b7207 */ /* 0x000fe40006000000 */
[----:B------:R-:W-:Y:S01]  /*4b30*/  SHF.R.U32.HI R38, RZ, R17, R38 ;  /* 0x00000011ff267219 */ /* 0x000fe20000011626 */
[----:B------:R-:W-:Y:S01]  /*4b40*/  IMAD.HI.U32 R40, R3, R4, RZ ;  /* 0x0000000403287227 */ /* 0x000fe200078e00ff */
[----:B------:R-:W-:Y:S03]  /*4b50*/  SHF.R.U32.HI R33, RZ, R18, R33 ;  /* 0x00000012ff217219 */ /* 0x000fe60000011621 */
[----:B------:R-:W-:Y:S01]  /*4b60*/  IMAD.HI.U32 R34, R11, R4, RZ ;  /* 0x000000040b227227 */ /* 0x000fe200078e00ff */
[----:B------:R-:W-:Y:S02]  /*4b70*/  @P2 SHF.R.U32.HI R3, RZ, R5, R40 ;  /* 0x00000005ff032219 */ /* 0x000fe40000011628 */
[----:B------:R-:W-:Y:S02]  /*4b80*/  SEL R9, R8, R33, !P0 ;  /* 0x0000002108097207 */ /* 0x000fe40004000000 */
[----:B------:R-:W-:Y:S01]  /*4b90*/  @P2 SHF.R.U32.HI R11, RZ, R5, R34 ;  /* 0x00000005ff0b2219 */ /* 0x000fe20000011622 */
[C---:B------:R-:W-:Y:S01]  /*4ba0*/  IMAD R10, R26.reuse, R3, RZ ;  /* 0x000000031a0a7224 */ /* 0x040fe200078e02ff */
[----:B------:R-:W-:Y:S01]  /*4bb0*/  SEL R3, R13, R38, !P4 ;  /* 0x000000260d037207 */ /* 0x000fe20006000000 */
[C---:B------:R-:W-:Y:S03]  /*4bc0*/  IMAD.HI.U32 R14, R9.reuse, R4, RZ ;  /* 0x00000004090e7227 */ /* 0x040fe600078e00ff */
[----:B------:R-:W-:Y:S01]  /*4bd0*/  ISETP.GE.AND P0, PT, R9, R10, PT ;  /* 0x0000000a0900720c */ /* 0x000fe20003f06270 */
[C---:B------:R-:W-:Y:S01]  /*4be0*/  IMAD R12, R26.reuse, R11, RZ ;  /* 0x0000000b1a0c7224 */ /* 0x040fe200078e02ff */
[-C--:B------:R-:W-:Y:S04]  /*4bf0*/  SHF.R.U32.HI R14, RZ, R5.reuse, R14 ;  /* 0x00000005ff0e7219 */ /* 0x080fe8000001160e */
[----:B------:R-:W-:Y:S02]  /*4c00*/  ISETP.GE.OR P0, PT, R3, R12, P0 ;  /* 0x0000000c0300720c */ /* 0x000fe40000706670 */
[----:B------:R-:W-:Y:S05]  /*4c10*/  SEL R15, R9, R14, !P2 ;  /* 0x0000000e090f7207 */ /* 0x000fea0005000000 */
[----:B------:R-:W-:Y:S04]  /*4c20*/  IMAD.MOV R14, RZ, RZ, -R15 ;  /* 0x000000ffff0e7224 */ /* 0x000fe800078e0a0f */
[----:B------:R-:W-:Y:S02]  /*4c30*/  IMAD R14, R26, R14, R9 ;  /* 0x0000000e1a0e7224 */ /* 0x000fe400078e0209 */
[C---:B------:R-:W-:Y:S05]  /*4c40*/  @!P0 IMAD.HI.U32 R10, R3.reuse, R4, RZ ;  /* 0x00000004030a8227 */ /* 0x040fea00078e00ff */
[----:B------:R-:W-:Y:S04]  /*4c50*/  @!P0 SHF.R.U32.HI R10, RZ, R5, R10 ;  /* 0x00000005ff0a8219 */ /* 0x000fe8000001160a */
[----:B------:R-:W-:Y:S01]  /*4c60*/  @!P0 SEL R0, R3, R10, !P2 ;  /* 0x0000000a03008207 */ /* 0x000fe20005000000 */
[----:B------:R-:W-:Y:S03]  /*4c70*/  IMAD.MOV R10, RZ, RZ, -R3 ;  /* 0x000000ffff0a7224 */ /* 0x000fe600078e0a03 */
[----:B------:R-:W-:Y:S01]  /*4c80*/  @!P0 IADD3 R15, PT, PT, R15, -R0, RZ ;  /* 0x800000000f0f8210 */ /* 0x000fe20007ffe0ff */
[----:B------:R-:W-:Y:S01]  /*4c90*/  @!P0 IMAD R0, R11, R14, R0 ;  /* 0x0000000e0b008224 */ /* 0x000fe200078e0200 */
[----:B------:R-:W-:Y:S01]  /*4ca0*/  IADD3 R11, PT, PT, -R9, RZ, RZ ;  /* 0x000000ff090b7210 */ /* 0x000fe20007ffe1ff */
[----:B------:R-:W-:Y:S02]  /*4cb0*/  IMAD R13, R2, R10, R13 ;  /* 0x0000000a020d7224 */ /* 0x000fe400078e020d */
[----:B------:R-:W-:Y:S02]  /*4cc0*/  @!P0 IMAD R9, R15, R26, R3 ;  /* 0x0000001a0f098224 */ /* 0x000fe400078e0203 */
[----:B------:R-:W-:Y:S02]  /*4cd0*/  @!P0 IMAD.MOV.U32 R3, RZ, RZ, R0 ;  /* 0x000000ffff038224 */ /* 0x000fe400078e0000 */
[----:B------:R-:W-:Y:S02]  /*4ce0*/  IMAD R8, R6, R11, R8 ;  /* 0x0000000b06087224 */ /* 0x000fe400078e0208 */
[----:B------:R-:W-:Y:S02]  /*4cf0*/  IMAD R13, R3, R2, R13 ;  /* 0x00000002030d7224 */ /* 0x000fe400078e020d */
[----:B------:R-:W-:Y:S02]  /*4d00*/  IMAD R8, R9, R6, R8 ;  /* 0x0000000609087224 */ /* 0x000fe400078e0208 */
.L_x_97:
[----:B------:R-:W-:Y:S05]  /*4d10*/  BRA.U UP1, `(.L_x_98) ;  /* 0x0000000101107547 */ /* 0x000fea000b800000 */
[----:B------:R-:W-:Y:S04]  /*4d20*/  MOV R0, UR6 ;  /* 0x0000000600007c02 */ /* 0x000fe80008000f00 */
[----:B------:R-:W-:Y:S04]  /*4d30*/  SHF.L.U32 R3, R0, 0x1f, RZ ;  /* 0x0000001f00037819 */ /* 0x000fe800000006ff */
[----:B------:R-:W2:Y:S02]  /*4d40*/  SYNCS.PHASECHK.TRANS64.TRYWAIT P0, [UR7+0x118], R3 ;  /* 0x00011803ff0075a7 */ /* 0x000ea40008001107 */
[----:B--2---:R-:W-:Y:S05]  /*4d50*/  @!P0 BRA `(.L_x_99) ;  /* 0x0000004c001c8947 */ /* 0x004fea0003800000 */
.L_x_98:
[----:B------:R-:W-:Y:S02]  /*4d60*/  R2UR UR42, R20 ;  /* 0x00000000142a72ca */ /* 0x000fe400000e0000 */
[----:B------:R-:W-:Y:S02]  /*4d70*/  R2UR UR43, R21 ;  /* 0x00000000152b72ca */ /* 0x000fe400000e0000 */
[----:B------:R-:W-:Y:S02]  /*4d80*/  ISETP.NE.U32.AND P2, PT, RZ, UR4, PT ;  /* 0x00000004ff007c0c */ /* 0x000fe4000bf45070 */
[----:B------:R-:W-:Y:S02]  /*4d90*/  SHF.L.U32 R12, R32, 0x1f, RZ ;  /* 0x0000001f200c7819 */ /* 0x000fe400000006ff */
[----:B------:R-:W-:Y:S05]  /*4da0*/  ISETP.NE.AND.EX P2, PT, RZ, UR5, PT, P2 ;  /* 0x00000005ff007c0c */ /* 0x000fea000bf45320 */
[----:B------:R-:W-:Y:S02]  /*4db0*/  USHF.L.U32 UR42, UR42, 0x7, URZ ;  /* 0x000000072a2a7899 */ /* 0x000fe400080006ff */
[----:B------:R-:W-:Y:S01]  /*4dc0*/  USHF.L.U32 UR43, UR43, 0x6, URZ ;  /* 0x000000062b2b7899 */ /* 0x000fe200080006ff */
[----:B------:R-:W-:Y:S11]  /*4dd0*/  BRA.U !UP4, `(.L_x_100) ;  /* 0x000000010c347547 */ /* 0x000ff6000b800000 */
[----:B------:R-:W-:Y:S01]  /*4de0*/  UPLOP3.LUT UP0, UPT, UPT, UPT, UP3, 0x80, 0x8 ;  /* 0x000000000008789c */ /* 0x000fe20003f0f030 */
[----:B--2---:R-:W-:Y:S02]  /*4df0*/  HFMA2 R0, -RZ, RZ, 0, 5.9604644775390625e-08 ;  /* 0x00000001ff007431 */ /* 0x004fe400000001ff */
[----:B------:R-:W-:Y:S03]  /*4e00*/  IMAD.MOV.U32 R59, RZ, RZ, 0x1 ;  /* 0x00000001ff3b7424 */ /* 0x000fe600078e00ff */
[----:B------:R-:W-:Y:S05]  /*4e10*/  PLOP3.LUT P0, PT, PT, PT, UP0, 0x80, 0x8 ;  /* 0x000000000008781c */ /* 0x000fea0003f0f008 */
[----:B------:R-:W2:Y:S01]  /*4e20*/  @UP0 LDCU.64 UR10, c[0x0][0x888] ;  /* 0x00011100ff0a07ac */ /* 0x000ea20008000a00 */
[----:B------:R-:W-:Y:S07]  /*4e30*/  @UP0 UIMAD UR8, UR36, UR4, URZ ;  /* 0x00000004240802a4 */ /* 0x000fee000f8e02ff */
[----:B------:R-:W-:Y:S01]  /*4e40*/  @!P0 PRMT R59, R0, 0x7610, R59 ;  /* 0x00007610003b8816 */ /* 0x000fe2000000003b */
[----:B--2---:R-:W-:Y:S03]  /*4e50*/  @UP0 UIMAD.WIDE UR10, UR8, 0x4, UR10 ;  /* 0x00000004080a08a5 */ /* 0x004fe6000f8e020a */
[----:B------:R-:W2:Y:S03]  /*4e60*/  @!UP0 LDCU UR8, c[0x0][0x880] ;  /* 0x00011000ff0887ac */ /* 0x000ea60008000800 */
[----:B------:R-:W-:Y:S01]  /*4e70*/  IMAD.U32 R10, RZ, RZ, UR10 ;  /* 0x0000000aff0a7e24 */ /* 0x000fe2000f8e00ff */
[----:B------:R-:W-:Y:S05]  /*4e80*/  MOV R11, UR11 ;  /* 0x0000000b000b7c02 */ /* 0x000fea0008000f00 */
[----:B------:R4:W5:Y:S02]  /*4e90*/  @P0 LDG.E R35, desc[UR46][R10.64] ;  /* 0x0000002e0a230981 */ /* 0x000964000c1e1900 */
[----:B--2-4-:R-:W-:Y:S07]  /*4ea0*/  @!P0 IMAD.U32 R35, RZ, RZ, UR8 ;  /* 0x00000008ff238e24 */ /* 0x014fee000f8e00ff */
.L_x_100:
[----:B-----5:R-:W-:Y:S01]  /*4eb0*/  @!P2 FSETP.EQ.AND P0, PT, R35, RZ, PT ;  /* 0x000000ff2300a20b */ /* 0x020fe20003f02000 */
[----:B------:R-:W-:Y:S01]  /*4ec0*/  @!UPT UIADD3 URZ, UPT, UPT, URZ, URZ, URZ ;  /* 0x000000fffffff290 */ /* 0x000fe2000fffe0ff */
[----:B------:R-:W-:Y:S11]  /*4ed0*/  @!P2 BRA `(.L_x_101) ;  /* 0x000000000014a947 */ /* 0x000ff60003800000 */
[----:B------:R-:W-:Y:S02]  /*4ee0*/  LOP3.LUT P2, RZ, R59, 0xff, RZ, 0xc0, !PT ;  /* 0x000000ff3bff7812 */ /* 0x000fe4000784c0ff */
[----:B------:R-:W-:Y:S04]  /*4ef0*/  PLOP3.LUT P0, PT, PT, PT, UP0, 0x80, 0x8 ;  /* 0x000000000008781c */ /* 0x000fe80003f0f008 */
[----:B------:R-:W-:Y:S07]  /*4f00*/  PLOP3.LUT P0, PT, P0, PT, PT, 0x8, 0x80 ;  /* 0x000000000080781c */ /* 0x000fee000070e170 */
[----:B------:R-:W-:Y:S11]  /*4f10*/  @P2 FSETP.EQ.AND P0, PT, R35, RZ, PT ;  /* 0x000000ff2300220b */ /* 0x000ff60003f02000 */
[----:B------:R-:W-:Y:S02]  /*4f20*/  @!UPT UIADD3 URZ, UPT, UPT, URZ, URZ, URZ ;  /* 0x000000fffffff290 */ /* 0x000fe4000fffe0ff */
.L_x_101:
[----:B------:R-:W4:Y:S01]  /*4f30*/  SYNCS.PHASECHK.TRANS64.TRYWAIT P2, [UR7+0xf0], R12 ;  /* 0x0000f00cff0075a7 */ /* 0x000f220008041107 */
[----:B------:R-:W-:Y:S04]  /*4f40*/  ELECT P4, URZ, PT ;  /* 0x0000000000ff782f */ /* 0x000fe80003880000 */
[----:B------:R-:W-:Y:S11]  /*4f50*/  PLOP3.LUT P4, PT, P0, P4, PT, 0xf2, 0x2f ;  /* 0x00000000002f781c */ /* 0x000ff60000789e72 */
[----:B------:R-:W-:Y:S02]  /*4f60*/  @!UPT UIADD3 URZ, UPT, UPT, URZ, URZ, URZ ;  /* 0x000000fffffff290 */ /* 0x000fe4000fffe0ff */
[----:B-1----:R-:W-:Y:S05]  /*4f70*/  @!P4 IADD3 R9, P0, PT, R36, 0x580, RZ ;  /* 0x000005802409c810 */ /* 0x002fea0007f1e0ff */
[----:B--2---:R-:W-:Y:S01]  /*4f80*/  @!P4 IMAD.X R0, RZ, RZ, R37, P0 ;  /* 0x000000ffff00c224 */ /* 0x004fe200000e0625 */
[----:B----4-:R-:W-:Y:S07]  /*4f90*/  @!P2 BRA `(.L_x_102) ;  /* 0x0000004800a4a947 */ /* 0x010fee0003800000 */
.L_x_210:
[----:B------:R-:W-:Y:S01]  /*4fa0*/  @!P4 R2UR UR9, R9 ;  /* 0x000000000909c2ca */ /* 0x000fe200000e0000 */
[----:B------:R-:W-:Y:S01]  /*4fb0*/  VOTEU.ALL UP1, P4 ;  /* 0x0000000000ff7886 */ /* 0x000fe20002020000 */
[----:B------:R-:W-:Y:S01]  /*4fc0*/  @!P4 R2UR UR8, R0 ;  /* 0x000000000008c2ca */ /* 0x000fe200000e0000 */
[----:B------:R-:W-:Y:S01]  /*4fd0*/  VOTEU.ALL UP2, P4 ;  /* 0x0000000000ff7886 */ /* 0x000fe20002040000 */
[----:B------:R-:W-:Y:S01]  /*4fe0*/  UMOV UR16, 0x0 ;  /* 0x0000000000107882 */ /* 0x000fe20000000000 */
[----:B------:R-:W-:Y:S01]  /*4ff0*/  UMOV UR17, 0x10000000 ;  /* 0x1000000000117882 */ /* 0x000fe20000000000 */
[----:B------:R-:W-:Y:S01]  /*5000*/  @!UP1 UIADD3 UR40, UPT, UPT, UR7, 0x200, URZ ;  /* 0x0000020007289890 */ /* 0x000fe2000fffe0ff */
[----:B------:R-:W-:Y:S01]  /*5010*/  @!P4 IMAD.MOV.U32 R0, RZ, RZ, 0x1000 ;  /* 0x00001000ff00c424 */ /* 0x000fe200078e00ff */
[----:B------:R-:W-:Y:S01]  /*5020*/  UMOV UR44, UR36 ;  /* 0x00000024002c7c82 */ /* 0x000fe20008000000 */
[----:B------:R-:W-:Y:S01]  /*5030*/  @!UP1 UIADD3 UR10, UPT, UPT, UR42, 0x40, URZ ;  /* 0x000000402a0a9890 */ /* 0x000fe2000fffe0ff */
[----:B------:R-:W-:Y:S01]  /*5040*/  @!P4 IADD3 R9, P0, PT, R36, 0x580, RZ ;  /* 0x000005802409c810 */ /* 0x000fe20007f1e0ff */
[----:B------:R-:W-:Y:S01]  /*5050*/  UMOV UR11, UR43 ;  /* 0x0000002b000b7c82 */ /* 0x000fe20008000000 */
[----:B------:R-:W-:Y:S01]  /*5060*/  UMOV UR12, UR36 ;  /* 0x00000024000c7c82 */ /* 0x000fe20008000000 */
[----:B------:R-:W-:Y:S01]  /*5070*/  IMAD.U32 R10, RZ, RZ, UR9 ;  /* 0x00000009ff0a7e24 */ /* 0x000fe2000f8e00ff */
[----:B------:R-:W-:Y:S01]  /*5080*/  UMOV UR9, UR41 ;  /* 0x0000002900097c82 */ /* 0x000fe20008000000 */
[----:B------:R-:W-:Y:S01]  /*5090*/  IMAD.U32 R11, RZ, RZ, UR8 ;  /* 0x00000008ff0b7e24 */ /* 0x000fe2000f8e00ff */
[----:B------:R-:W-:Y:S02]  /*50a0*/  @!UP1 UIADD3 UR8, UPT, UPT, UR7, 0xa00, URZ ;  /* 0x00000a0007089890 */ /* 0x000fe4000fffe0ff */
[----:B------:R-:W-:Y:S01]  /*50b0*/  @!P4 R2UR UR18, R10 ;  /* 0x000000000a12c2ca */ /* 0x000fe200000e0000 */
[----:B------:R-:W-:Y:S01]  /*50c0*/  VOTEU.ALL UP1, P4 ;  /* 0x0000000000ff7886 */ /* 0x000fe20002020000 */
[----:B------:R-:W-:Y:S01]  /*50d0*/  @!P4 R2UR UR19, R11 ;  /* 0x000000000b13c2ca */ /* 0x000fe200000e0000 */
[----:B------:R-:W-:Y:S11]  /*50e0*/  UPRMT UR14, UR37, 0x654, UR41 ;  /* 0x00000654250e7896 */ /* 0x000ff60008000029 */
[----:B------:R-:W-:Y:S01]  /*50f0*/  @!UPT UIADD3 URZ, UPT, UPT, URZ, URZ, URZ ;  /* 0x000000fffffff290 */ /* 0x000fe2000fffe0ff */
[----:B------:R2:W-:Y:S01]  /*5100*/  @!UP2 UTMALDG.3D [UR40], [UR18], desc[UR16] ;  /* 0x000010281200a5b4 */ /* 0x0005e20008011000 */
[----:B------:R2:W-:Y:S01]  /*5110*/  @!UP1 UTMALDG.3D [UR8], [UR18], desc[UR16] ;  /* 0x00001008120095b4 */ /* 0x0005e20008011000 */
[----:B------:R4:W-:Y:S01]  /*5120*/  @!P4 SYNCS.ARRIVE.TRANS64.RED.A0TR RZ, [UR7+0xd0], R0 ;  /* 0x0000d000ffffc9a7 */ /* 0x0009e20008300407 */
[----:B------:R-:W-:Y:S01]  /*5130*/  SYNCS.ARRIVE.TRANS64.RED.A1T0 RZ, [UR14], RZ ;  /* 0x000000ffffff79a7 */ /* 0x000fe2000810040e */
[----:B----4-:R-:W-:Y:S01]  /*5140*/  @!P4 IMAD.X R0, RZ, RZ, R37, P0 ;  /* 0x000000ffff00c224 */ /* 0x010fe200000e0625 */
[----:B------:R-:W4:Y:S02]  /*5150*/  SYNCS.PHASECHK.TRANS64.TRYWAIT P2, [UR7+0xf8], R12 ;  /* 0x0000f80cff0075a7 */ /* 0x000f240008041107 */
[----:B--2-4-:R-:W-:Y:S05]  /*5160*/  @!P2 BRA `(.L_x_103) ;  /* 0x000000480048a947 */ /* 0x014fea0003800000 */
.L_x_212:
        /* <DEDUP_REMOVED lines=8> */
[----:B------:R-:W-:Y:S01]  /*51f0*/  @!UP1 UIADD3 UR32, UPT, UPT, UR7, 0x1200, URZ ;  /* 0x0000120007209890 */ /* 0x000fe2000fffe0ff */
[----:B------:R-:W-:Y:S01]  /*5200*/  @!P4 IADD3 R21, P0, PT, R36, 0x580, RZ ;  /* 0x000005802415c810 */ /* 0x000fe20007f1e0ff */
[----:B------:R-:W-:Y:S01]  /*5210*/  UMOV UR35, UR43 ;  /* 0x0000002b00237c82 */ /* 0x000fe20008000000 */
[----:B------:R-:W-:Y:S02]  /*5220*/  @!UP1 UIADD3 UR10, UPT, UPT, UR42, 0x50, URZ ;  /* 0x000000502a0a9890 */ /* 0x000fe4000fffe0ff */
[----:B------:R-:W-:Y:S01]  /*5230*/  IMAD.U32 R10, RZ, RZ, UR9 ;  /* 0x00000009ff0a7e24 */ /* 0x000fe2000f8e00ff */
[----:B------:R-:W-:Y:S01]  /*5240*/  UMOV UR9, UR33 ;  /* 0x0000002100097c82 */ /* 0x000fe20008000000 */
[----:B------:R-:W-:Y:S01]  /*5250*/  IMAD.U32 R11, RZ, RZ, UR8 ;  /* 0x00000008ff0b7e24 */ /* 0x000fe2000f8e00ff */
[----:B------:R-:W-:Y:S01]  /*5260*/  @!UP1 UIADD3 UR8, UPT, UPT, UR7, 0x1a00, URZ ;  /* 0x00001a0007089890 */ /* 0x000fe2000fffe0ff */
[----:B------:R-:W-:Y:S01]  /*5270*/  @!P4 IMAD.X R20, RZ, RZ, R37, P0 ;  /* 0x000000ffff14c224 */ /* 0x000fe200000e0625 */
[----:B------:R-:W-:Y:S01]  /*5280*/  @!P4 R2UR UR18, R10 ;  /* 0x000000000a12c2ca */ /* 0x000fe200000e0000 */
[----:B------:R-:W-:Y:S01]  /*5290*/  VOTEU.ALL UP1, P4 ;  /* 0x0000000000ff7886 */ /* 0x000fe20002020000 */
[----:B------:R-:W-:Y:S01]  /*52a0*/  @!P4 R2UR UR19, R11 ;  /* 0x000000000b13c2ca */ /* 0x000fe200000e0000 */
[----:B------:R-:W-:Y:S01]  /*52b0*/  UMOV UR11, UR43 ;  /* 0x0000002b000b7c82 */ /* 0x000fe20008000000 */
[----:B------:R-:W-:Y:S01]  /*52c0*/  UMOV UR12, UR36 ;  /* 0x00000024000c7c82 */ /* 0x000fe20008000000 */
[----:B------:R-:W-:Y:S10]  /*52d0*/  UPRMT UR14, UR37, 0x654, UR33 ;  /* 0x00000654250e7896 */ /* 0x000ff40008000021 */
[----:B------:R2:W-:Y:S01]  /*52e0*/  @!UP2 UTMALDG.3D [UR32], [UR18], desc[UR16] ;  /* 0x000010201200a5b4 */ /* 0x0005e20008011000 */
[----:B------:R2:W-:Y:S01]  /*52f0*/  @!UP1 UTMALDG.3D [UR8], [UR18], desc[UR16] ;  /* 0x00001008120095b4 */ /* 0x0005e20008011000 */
[----:B------:R2:W-:Y:S01]  /*5300*/  @!P4 SYNCS.ARRIVE.TRANS64.RED.A0TR RZ, [UR7+0xd8], R0 ;  /* 0x0000d800ffffc9a7 */ /* 0x0005e20008300407 */
[----:B------:R-:W-:Y:S01]  /*5310*/  SYNCS.ARRIVE.TRANS64.RED.A1T0 RZ, [UR14], RZ ;  /* 0x000000ffffff79a7 */ /* 0x000fe2000810040e */
[----:B------:R-:W4:Y:S02]  /*5320*/  SYNCS.PHASECHK.TRANS64.TRYWAIT P2, [UR7+0x100], R12 ;  /* 0x0001000cff0075a7 */ /* 0x000f240008041107 */
[----:B--2-4-:R-:W-:Y:S05]  /*5330*/  @!P2 BRA `(.L_x_104) ;  /* 0x0000004400eca947 */ /* 0x014fea0003800000 */
.L_x_214:
[----:B------:R-:W2:Y:S01]  /*5340*/  LDC.64 R14, c[0x0][0xb10] ;  /* 0x0002c400ff0e7b82 */ /* 0x000ea20000000a00 */
[----:B------:R-:W-:Y:S01]  /*5350*/  @!P4 R2UR UR9, R21 ;  /* 0x000000001509c2ca */ /* 0x000fe200000e0000 */
[----:B------:R-:W-:Y:S01]  /*5360*/  VOTEU.ALL UP1, P4 ;  /* 0x0000000000ff7886 */ /* 0x000fe20002020000 */
[----:B------:R-:W-:Y:S01]  /*5370*/  @!P4 R2UR UR8, R20 ;  /* 0x000000001408c2ca */ /* 0x000fe200000e0000 */
[----:B------:R-:W-:Y:S01]  /*5380*/  VOTEU.ALL UP2, P4 ;  /* 0x0000000000ff7886 */ /* 0x000fe20002040000 */
[----:B------:R-:W-:Y:S03]  /*5390*/  UMOV UR16, 0x0 ;  /* 0x0000000000107882 */ /* 0x000fe60000000000 */
[----:B------:R-:W4:Y:S01]  /*53a0*/  LDC.64 R10, c[0x0][0xb18] ;  /* 0x0002c600ff0a7b82 */ /* 0x000f220000000a00 */
[----:B------:R-:W-:Y:S01]  /*53b0*/  @!UP1 UIADD3 UR26, UPT, UPT, UR42, 0x20, URZ ;  /* 0x000000202a1a9890 */ /* 0x000fe2000fffe0ff */
[----:B------:R-:W-:Y:S01]  /*53c0*/  @P3 SHF.R.U32.HI R24, RZ, 0x10, R29 ;  /* 0x00000010ff183819 */ /* 0x000fe2000001161d */
[----:B------:R-:W-:Y:S01]  /*53d0*/  @!UP1 UIADD3 UR24, UPT, UPT, UR7, 0x2200, URZ ;  /* 0x0000220007189890 */ /* 0x000fe2000fffe0ff */
[----:B------:R-:W-:Y:S01]  /*53e0*/  VIADD R27, R27, 0x1 ;  /* 0x000000011b1b7836 */ /* 0x000fe20000000000 */
[----:B------:R-:W-:Y:S03]  /*53f0*/  UMOV UR17, 0x10000000 ;  /* 0x1000000000117882 */ /* 0x000fe60000000000 */
[----:B------:R-:W5:Y:S01]  /*5400*/  @!P1 LDC R0, c[0x0][0xb20] ;  /* 0x0002c800ff009b82 */ /* 0x000f620000000800 */
[----:B------:R-:W-:Y:S01]  /*5410*/  UMOV UR27, UR43 ;  /* 0x0000002b001b7c82 */ /* 0x000fe20008000000 */
[----:B------:R-:W-:Y:S01]  /*5420*/  IMAD.U32 R20, RZ, RZ, UR9 ;  /* 0x00000009ff147e24 */ /* 0x000fe2000f8e00ff */
[----:B------:R-:W-:Y:S05]  /*5430*/  UMOV UR28, UR36 ;  /* 0x00000024001c7c82 */ /* 0x000fea0008000000 */
[----:B-1----:R-:W1:Y:S01]  /*5440*/  @!P1 LDC R3, c[0x0][0xb0c] ;  /* 0x0002c300ff039b82 */ /* 0x002e620000000800 */
[----:B------:R-:W-:Y:S01]  /*5450*/  IMAD.U32 R21, RZ, RZ, UR8 ;  /* 0x00000008ff157e24 */ /* 0x000fe2000f8e00ff */
[----:B------:R-:W-:Y:S01]  /*5460*/  @!UP1 UIADD3 UR10, UPT, UPT, UR42, 0x60, URZ ;  /* 0x000000602a0a9890 */ /* 0x000fe2000fffe0ff */
[----:B------:R-:W-:Y:S01]  /*5470*/  @!P4 R2UR UR18, R20 ;  /* 0x000000001412c2ca */ /* 0x000fe200000e0000 */
[----:B------:R-:W-:Y:S01]  /*5480*/  @!UP1 UIADD3 UR8, UPT, UPT, UR7, 0x2a00, URZ ;  /* 0x00002a0007089890 */ /* 0x000fe2000fffe0ff */
[----:B------:R-:W-:Y:S01]  /*5490*/  @!P4 IMAD.MOV.U32 R20, RZ, RZ, 0x1000 ;  /* 0x00001000ff14c424 */ /* 0x000fe200078e00ff */
[----:B------:R-:W-:Y:S01]  /*54a0*/  @!P4 R2UR UR19, R21 ;  /* 0x000000001513c2ca */ /* 0x000fe200000e0000 */
[----:B------:R-:W-:Y:S01]  /*54b0*/  VOTEU.ALL UP1, P4 ;  /* 0x0000000000ff7886 */ /* 0x000fe20002020000 */
[----:B------:R-:W-:Y:S01]  /*54c0*/  UMOV UR9, UR25 ;  /* 0x0000001900097c82 */ /* 0x000fe20008000000 */
[----:B------:R-:W-:Y:S01]  /*54d0*/  UMOV UR11, UR43 ;  /* 0x0000002b000b7c82 */ /* 0x000fe20008000000 */
[----:B------:R-:W-:Y:S01]  /*54e0*/  UMOV UR12, UR36 ;  /* 0x00000024000c7c82 */ /* 0x000fe20008000000 */
[----:B------:R-:W-:Y:S08]  /*54f0*/  UPRMT UR14, UR37, 0x654, UR25 ;  /* 0x00000654250e7896 */ /* 0x000ff00008000019 */
[----:B------:R1:W-:Y:S02]  /*5500*/  @!UP2 UTMALDG.3D [UR24], [UR18], desc[UR16] ;  /* 0x000010181200a5b4 */ /* 0x0003e40008011000 */
[----:B-1----:R-:W-:Y:S01]  /*5510*/  @!P1 ISETP.NE.AND P2, PT, R3, 0x1, PT ;  /* 0x000000010300980c */ /* 0x002fe20003f45270 */
[C---:B--2---:R-:W-:Y:S01]  /*5520*/  @!P1 IMAD.HI.U32 R14, R13.reuse, R14, RZ ;  /* 0x0000000e0d0e9227 */ /* 0x044fe200078e00ff */
[----:B----4-:R-:W-:Y:S01]  /*5530*/  @!P1 ISETP.NE.AND P0, PT, R10, 0x1, PT ;  /* 0x000000010a00980c */ /* 0x010fe20003f05270 */
[----:B------:R1:W-:Y:S01]  /*5540*/  @!UP1 UTMALDG.3D [UR8], [UR18], desc[UR16] ;  /* 0x00001008120095b4 */ /* 0x0003e20008011000 */
[----:B------:R1:W-:Y:S01]  /*5550*/  @!P4 SYNCS.ARRIVE.TRANS64.RED.A0TR RZ, [UR7+0xe0], R20 ;  /* 0x0000e014ffffc9a7 */ /* 0x0003e20008300407 */
[C---:B------:R-:W-:Y:S01]  /*5560*/  @!P1 IMAD.HI.U32 R11, R8.reuse, R11, RZ ;  /* 0x0000000b080b9227 */ /* 0x040fe200078e00ff */
[----:B------:R-:W-:Y:S04]  /*5570*/  @!P1 SHF.R.U32.HI R14, RZ, R15, R14 ;  /* 0x0000000fff0e9219 */ /* 0x000fe8000001160e */
[----:B-----5:R-:W-:Y:S02]  /*5580*/  @!P1 SHF.R.U32.HI R9, RZ, R0, R11 ;  /* 0x00000000ff099219 */ /* 0x020fe4000001160b */
[----:B------:R-:W-:Y:S02]  /*5590*/  @!P1 SEL R14, R13, R14, !P2 ;  /* 0x0000000e0d0e9207 */ /* 0x000fe40005000000 */
[----:B------:R-:W-:Y:S05]  /*55a0*/  @!P1 SEL R9, R8, R9, !P0 ;  /* 0x0000000908099207 */ /* 0x000fea0004000000 */
[----:B------:R-:W-:Y:S01]  /*55b0*/  @!P1 IMAD.IADD R0, R9, 0x1, -R14 ;  /* 0x0000000109009824 */ /* 0x000fe200078e0a0e */
[----:B------:R-:W-:Y:S01]  /*55c0*/  SYNCS.ARRIVE.TRANS64.RED.A1T0 RZ, [UR14], RZ ;  /* 0x000000ffffff79a7 */ /* 0x000fe2000810040e */
[----:B------:R-:W-:Y:S02]  /*55d0*/  @!P1 IMAD.IADD R9, R14, 0x1, -R9 ;  /* 0x000000010e099824 */ /* 0x000fe400078e0a09 */
[----:B------:R-:W-:Y:S02]  /*55e0*/  @!P1 IMAD R13, R0, R3, R13 ;  /* 0x00000003000d9224 */ /* 0x000fe400078e020d */
[----:B------:R-:W-:Y:S01]  /*55f0*/  @!P1 IMAD R8, R9, R10, R8 ;  /* 0x0000000a09089224 */ /* 0x000fe200078e0208 */
[----:B------:R-:W2:Y:S02]  /*5600*/  SYNCS.PHASECHK.TRANS64.TRYWAIT P5, [UR7+0x108], R12 ;  /* 0x0001080cff0075a7 */ /* 0x000ea400080a1107 */
[----:B-12---:R-:W-:Y:S05]  /*5610*/  @!P5 BRA `(.L_x_105) ;  /* 0x00000044004cd947 */ /* 0x006fea0003800000 */
.L_x_216:
[----:B-1----:R-:W-:Y:S01]  /*5620*/  @!P4 IADD3 R3, P0, PT, R36, 0x580, RZ ;  /* 0x000005802403c810 */ /* 0x002fe20007f1e0ff */
[----:B------:R-:W-:Y:S01]  /*5630*/  VOTEU.ALL UP1, P4 ;  /* 0x0000000000ff7886 */ /* 0x000fe20002020000 */
[----:B------:R-:W-:Y:S01]  /*5640*/  VOTEU.ALL UP2, P4 ;  /* 0x0000000000ff7886 */ /* 0x000fe20002040000 */
[----:B------:R-:W-:Y:S01]  /*5650*/  UMOV UR14, 0x0 ;  /* 0x00000000000e7882 */ /* 0x000fe20000000000 */
[----:B------:R-:W-:Y:S01]  /*5660*/  @!P4 R2UR UR9, R3 ;  /* 0x000000000309c2ca */ /* 0x000fe200000e0000 */
[----:B------:R-:W-:Y:S01]  /*5670*/  @!P4 IMAD.X R0, RZ, RZ, R37, P0 ;  /* 0x000000ffff00c224 */ /* 0x000fe200000e0625 */
[----:B------:R-:W-:Y:S01]  /*5680*/  @!UP1 UIADD3 UR17, UPT, UPT, UR7, 0xe8, URZ ;  /* 0x000000e807119890 */ /* 0x000fe2000fffe0ff */
[----:B------:R-:W-:Y:S01]  /*5690*/  ISETP.NE.AND P0, PT, R27, 0x2, PT ;  /* 0x000000021b00780c */ /* 0x000fe20003f05270 */
[----:B------:R-:W-:Y:S01]  /*56a0*/  @!UP1 UIADD3 UR18, UPT, UPT, UR42, 0x30, URZ ;  /* 0x000000302a129890 */ /* 0x000fe2000fffe0ff */
[----:B------:R-:W-:Y:S01]  /*56b0*/  LOP3.LUT R32, R32, 0x1, RZ, 0x3c, !PT ;  /* 0x0000000120207812 */ /* 0x000fe200078e3cff */
[----:B------:R-:W-:Y:S01]  /*56c0*/  @!UP1 UIADD3 UR16, UPT, UPT, UR7, 0x3200, URZ ;  /* 0x0000320007109890 */ /* 0x000fe2000fffe0ff */
[----:B------:R-:W-:Y:S01]  /*56d0*/  @!P4 R2UR UR8, R0 ;  /* 0x000000000008c2ca */ /* 0x000fe200000e0000 */
[----:B------:R-:W-:Y:S01]  /*56e0*/  UMOV UR15, 0x10000000 ;  /* 0x10000000000f7882 */ /* 0x000fe20000000000 */
[----:B------:R-:W-:Y:S01]  /*56f0*/  UMOV UR19, UR43 ;  /* 0x0000002b00137c82 */ /* 0x000fe20008000000 */
[----:B------:R-:W-:Y:S01]  /*5700*/  UMOV UR20, UR36 ;  /* 0x0000002400147c82 */ /* 0x000fe20008000000 */
[----:B------:R-:W-:Y:S01]  /*5710*/  @!UP1 UIADD3 UR10, UPT, UPT, UR42, 0x70, URZ ;  /* 0x000000702a0a9890 */ /* 0x000fe2000fffe0ff */
[----:B------:R-:W-:Y:S01]  /*5720*/  SEL R0, RZ, 0x1, P0 ;  /* 0x00000001ff007807 */ /* 0x000fe20000000000 */
[----:B------:R-:W-:Y:S01]  /*5730*/  IMAD.U32 R10, RZ, RZ, UR9 ;  /* 0x00000009ff0a7e24 */ /* 0x000fe2000f8e00ff */
[----:B------:R-:W-:Y:S01]  /*5740*/  UMOV UR11, UR43 ;  /* 0x0000002b000b7c82 */ /* 0x000fe20008000000 */
[----:B------:R-:W-:Y:S01]  /*5750*/  UMOV UR12, UR36 ;  /* 0x00000024000c7c82 */ /* 0x000fe20008000000 */
[----:B------:R-:W-:Y:S01]  /*5760*/  UMOV UR9, UR17 ;  /* 0x0000001100097c82 */ /* 0x000fe20008000000 */
[----:B------:R-:W-:Y:S01]  /*5770*/  @P3 R2UR UR36, R24 ;  /* 0x00000000182432ca */ /* 0x000fe200000e0000 */
[----:B------:R-:W-:Y:S01]  /*5780*/  IMAD.IADD R20, R8, 0x1, R58 ;  /* 0x0000000108147824 */ /* 0x000fe200078e023a */
[----:B------:R-:W-:Y:S01]  /*5790*/  @!P4 R2UR UR22, R10 ;  /* 0x000000000a16c2ca */ /* 0x000fe200000e0000 */
[----:B------:R-:W-:Y:S01]  /*57a0*/  IMAD.U32 R11, RZ, RZ, UR8 ;  /* 0x00000008ff0b7e24 */ /* 0x000fe2000f8e00ff */
[----:B------:R-:W-:Y:S01]  /*57b0*/  @!UP1 UIADD3 UR8, UPT, UPT, UR7, 0x3a00, URZ ;  /* 0x00003a0007089890 */ /* 0x000fe2000fffe0ff */
[----:B------:R-:W-:Y:S01]  /*57c0*/  LOP3.LUT R25, R25, R0, RZ, 0x3c, !PT ;  /* 0x0000000019197212 */ /* 0x000fe200078e3cff */
[----:B------:R-:W-:Y:S01]  /*57d0*/  VOTEU.ALL UP1, P4 ;  /* 0x0000000000ff7886 */ /* 0x000fe20002020000 */
[----:B------:R-:W-:Y:S01]  /*57e0*/  IMAD.IADD R21, R13, 0x1, R60 ;  /* 0x000000010d157824 */ /* 0x000fe200078e023c */
[----:B------:R-:W-:Y:S02]  /*57f0*/  @!P4 R2UR UR23, R11 ;  /* 0x000000000b17c2ca */ /* 0x000fe400000e0000 */
[----:B------:R-:W-:Y:S11]  /*5800*/  SEL R27, R27, RZ, P0 ;  /* 0x000000ff1b1b7207 */ /* 0x000ff60000000000 */
[----:B------:R2:W-:Y:S01]  /*5810*/  @!UP2 UTMALDG.3D [UR16], [UR22], desc[UR14] ;  /* 0x00000e101600a5b4 */ /* 0x0005e20008011000 */
[----:B------:R2:W-:Y:S01]  /*5820*/  @!UP1 UTMALDG.3D [UR8], [UR22], desc[UR14] ;  /* 0x00000e08160095b4 */ /* 0x0005e20008011000 */
[----:B------:R2:W-:Y:S01]  /*5830*/  @!P4 SYNCS.ARRIVE.TRANS64.RED.A0TR RZ, [UR7+0xe8], R23 ;  /* 0x0000e817ffffc9a7 */ /* 0x0005e20008300407 */
[----:B------:R-:W-:Y:S01]  /*5840*/  UPLOP3.LUT UP1, UPT, UPT, UPT, UPT, 0x80, 0x8 ;  /* 0x000000000008789c */ /* 0x000fe20003f2f070 */
[----:B------:R-:W-:Y:S01]  /*5850*/  SYNCS.ARRIVE.TRANS64.RED.A1T0 RZ, [UR13], RZ ;  /* 0x000000ffffff79a7 */ /* 0x000fe2000810040d */
[----:B------:R-:W-:Y:S09]  /*5860*/  @P3 BRA `(.L_x_106) ;  /* 0xfffffff000303947 */ /* 0x000ff2000383ffff */
[----:B------:R-:W-:-:S04]  /*5870*/  SHF.L.U32 R3, R32, 0x1f, RZ ;  /* 0x0000001f20037819 */ /* 0x000fc800000006ff */
[----:B------:R-:W1:Y:S02]  /*5880*/  SYNCS.PHASECHK.TRANS64.TRYWAIT P0, [UR7+0xf0], R3 ;  /* 0x0000f003ff0075a7 */ /* 0x000e640008001107 */
[----:B-1----:R-:W-:Y:S05]  /*5890*/  @!P0 BRA `(.L_x_107) ;  /* 0x0000004000c48947 */ /* 0x002fea0003800000 */
.L_x_218:
[----:B------:R-:W4:Y:S02]  /*58a0*/  SYNCS.PHASECHK.TRANS64.TRYWAIT P0, [UR7+0xf8], R3 ;  /* 0x0000f803ff0075a7 */ /* 0x000f240008001107 */
[----:B----4-:R-:W-:Y:S05]  /*58b0*/  @!P0 BRA `(.L_x_108) ;  /* 0x0000004000d48947 */ /* 0x010fea0003800000 */
.L_x_220:
[----:B------:R-:W4:Y:S02]  /*58c0*/  SYNCS.PHASECHK.TRANS64.TRYWAIT P0, [UR7+0x100], R3 ;  /* 0x00010003ff0075a7 */ /* 0x000f240008001107 */
[----:B----4-:R-:W-:Y:S05]  /*58d0*/  @!P0 BRA `(.L_x_109) ;  /* 0x0000004000e48947 */ /* 0x010fea0003800000 */
.L_x_222:
[----:B-1----:R-:W-:-:S07]  /*58e0*/  MOV R0, UR7 ;  /* 0x0000000700007c02 */ /* 0x002fce0008000f00 */
.L_x_110:
[----:B-1----:R-:W-:-:S04]  /*58f0*/  SHF.L.U32 R3, R32, 0x1f, RZ ;  /* 0x0000001f20037819 */ /* 0x002fc800000006ff */
[----:B------:R1:W4:Y:S03]  /*5900*/  SYNCS.PHASECHK.TRANS64.TRYWAIT P0, [R0+URZ+0x108], R3 ;  /* 0x00010803000075a7 */ /* 0x00032600080011ff */
[----:B----4-:R-:W-:Y:S05]  /*5910*/  @!P0 NANOSLEEP.SYNCS 0x989680 ;  /* 0x009896800000895d */ /* 0x010fea0003900000 */
[----:B------:R-:W4:Y:S02]  /*5920*/  @!P0 SYNCS.PHASECHK.TRANS64 P0, [R0+URZ+0x108], R3 ;  /* 0x00010803000085a7 */ /* 0x000f2400080010ff */
[----:B--2-4-:R-:W-:Y:S05]  /*5930*/  @P0 EXIT ;  /* 0x000000000000094d */ /* 0x014fea0003800000 */
[----:B------:R-:W-:Y:S05]  /*5940*/  BRA `(.L_x_110) ;  /* 0xfffffffc00e87947 */ /* 0x000fea000383ffff */
.L_x_95:
[----:B------:R-:W-:-:S06]  /*5950*/  UISETP.GE.AND UP1, UPT, UR10, 0x4, UPT ;  /* 0x000000040a00788c */ /* 0x000fcc000bf26270 */
[----:B------:R-:W-:-:S13]  /*5960*/  PLOP3.LUT P0, PT, PT, PT, UP1, 0x80, 0x8 ;  /* 0x000000000008781c */ /* 0x000fda0003f0f018 */
[----:B------:R-:W-:Y:S05]  /*5970*/  @!P0 EXIT ;  /* 0x000000000000894d */ /* 0x000fea0003800000 */
[----:B------:R-:W-:Y:S01]  /*5980*/  BAR.SYNC.DEFER_BLOCKING 0x6, 0xa0 ;  /* 0x0182800000007b1d */ /* 0x000fe20000010000 */
[----:B------:R-:W-:Y:S02]  /*5990*/  IMAD.SHL.U32 R4, R66, 0x200000, RZ ;  /* 0x0020000042047824 */ /* 0x000fe400078e00ff */
[----:B------:R-:W-:Y:S02]  /*59a0*/  HFMA2 R71, -RZ, RZ, 0, 5.9604644775390625e-08 ;  /* 0x00000001ff477431 */ /* 0x000fe400000001ff */
[C---:B------:R-:W-:Y:S01]  /*59b0*/  IMAD.SHL.U32 R65, R72.reuse, 0x10, RZ ;  /* 0x0000001048417824 */ /* 0x040fe200078e00ff */
[----:B------:R-:W-:Y:S01]  /*59c0*/  MOV R69, RZ ;  /* 0x000000ff00457202 */ /* 0x000fe20000000f00 */
[----:B------:R-:W-:Y:S01]  /*59d0*/  IMAD.U32 R33, R72, 0x10000, RZ ;  /* 0x0001000048217824 */ /* 0x000fe200078e00ff */
[----:B------:R-:W-:Y:S01]  /*59e0*/  UMOV UR48, 0x400 ;  /* 0x0000040000307882 */ /* 0x000fe20000000000 */
[----:B------:R-:W1:Y:S01]  /*59f0*/  LDC R63, c[0x0][0x370] ;  /* 0x0000dc00ff3f7b82 */ /* 0x000e620000000800 */
[----:B------:R-:W-:Y:S01]  /*5a00*/  ULEA UR48, UR37, UR48, 0x18 ;  /* 0x0000003025307291 */ /* 0x000fe2000f8ec0ff */
[----:B------:R-:W-:Y:S01]  /*5a10*/  LOP3.LUT R4, R4, 0x200000, RZ, 0xc0, !PT ;  /* 0x0020000004047812 */ /* 0x000fe200078ec0ff */
[----:B------:R-:W-:Y:S01]  /*5a20*/  IMAD.SHL.U32 R64, R72, 0x2, RZ ;  /* 0x0000000248407824 */ /* 0x000fe200078e00ff */
[C---:B------:R-:W-:Y:S01]  /*5a30*/  LOP3.LUT R5, R65.reuse, 0x40, RZ, 0xc0, !PT ;  /* 0x0000004041057812 */ /* 0x040fe200078ec0ff */
[----:B------:R-:W-:Y:S01]  /*5a40*/  IMAD.SHL.U32 R3, R66, 0x200, RZ ;  /* 0x0000020042037824 */ /* 0x000fe200078e00ff */
[----:B------:R-:W-:Y:S01]  /*5a50*/  LOP3.LUT R2, R65, 0x5b0, RZ, 0xc0, !PT ;  /* 0x000005b041027812 */ /* 0x000fe200078ec0ff */
[----:B------:R-:W-:Y:S01]  /*5a60*/  UIADD3 UR4, UPT, UPT, UR48, 0x200, URZ ;  /* 0x0000020030047890 */ /* 0x000fe2000fffe0ff */
[----:B------:R-:W2:Y:S01]  /*5a70*/  LDC R28, c[0x0][0xb0c] ;  /* 0x0002c300ff1c7b82 */ /* 0x000ea20000000800 */
[----:B------:R-:W-:Y:S01]  /*5a80*/  LOP3.LUT R33, R4, 0x400000, R33, 0xf8, !PT ;  /* 0x0040000004217812 */ /* 0x000fe200078ef821 */
[----:B------:R-:W-:Y:S01]  /*5a90*/  IMAD.MOV.U32 R30, RZ, RZ, RZ ;  /* 0x000000ffff1e7224 */ /* 0x000fe200078e00ff */
[----:B------:R-:W-:Y:S01]  /*5aa0*/  LOP3.LUT R64, R5, 0x8, R64, 0xf8, !PT ;  /* 0x0000000805407812 */ /* 0x000fe200078ef840 */
[----:B------:R-:W-:Y:S01]  /*5ab0*/  IMAD.MOV.U32 R70, RZ, RZ, RZ ;  /* 0x000000ffff467224 */ /* 0x000fe200078e00ff */
[----:B------:R-:W-:Y:S01]  /*5ac0*/  LOP3.LUT R3, R2, 0x200, R3, 0xf8, !PT ;  /* 0x0000020002037812 */ /* 0x000fe200078ef803 */
[----:B------:R-:W-:Y:S01]  /*5ad0*/  IMAD.MOV.U32 R76, RZ, RZ, RZ ;  /* 0x000000ffff4c7224 */ /* 0x000fe200078e00ff */
[----:B------:R-:W-:Y:S01]  /*5ae0*/  LOP3.LUT P0, RZ, R65, 0x40, RZ, 0xc0, !PT ;  /* 0x0000004041ff7812 */ /* 0x000fe2000780c0ff */
[----:B------:R-:W3:Y:S01]  /*5af0*/  LDC R61, c[0x0][0xb20] ;  /* 0x0002c800ff3d7b82 */ /* 0x000ee20000000800 */
[----:B------:R-:W4:Y:S01]  /*5b00*/  LDS R0, [UR48+0x1d0] ;  /* 0x0001d030ff007984 */ /* 0x000f220008000800 */
[----:B------:R-:W-:Y:S01]  /*5b10*/  LOP3.LUT R64, R3, R64, RZ, 0xfc, !PT ;  /* 0x0000004003407212 */ /* 0x000fe200078efcff */
[----:B------:R-:W-:Y:S01]  /*5b20*/  IMAD.U32 R67, RZ, RZ, UR4 ;  /* 0x00000004ff437e24 */ /* 0x000fe2000f8e00ff */
[----:B------:R-:W-:Y:S01]  /*5b30*/  LOP3.LUT R72, R72, 0x60, RZ, 0xc0, !PT ;  /* 0x0000006048487812 */ /* 0x000fe200078ec0ff */
[----:B------:R-:W1:Y:S03]  /*5b40*/  LDCU.64 UR52, c[0x0][0x348] ;  /* 0x00006900ff3477ac */ /* 0x000e660008000a00 */
[----:B------:R-:W1:Y:S01]  /*5b50*/  LDC R27, c[0x0][0xb30] ;  /* 0x0002cc00ff1b7b82 */ /* 0x000e620000000800 */
[----:B------:R-:W1:Y:S01]  /*5b60*/  LDCU.64 UR38, c[0x0][0x888] ;  /* 0x00011100ff2677ac */ /* 0x000e620008000a00 */
[----:B------:R-:W1:Y:S06]  /*5b70*/  LDCU.64 UR44, c[0x0][0x890] ;  /* 0x00011200ff2c77ac */ /* 0x000e6c0008000a00 */
[----:B------:R-:W1:Y:S01]  /*5b80*/  LDC.64 R56, c[0x0][0xb10] ;  /* 0x0002c400ff387b82 */ /* 0x000e620000000a00 */
[----:B------:R-:W-:Y:S01]  /*5b90*/  UMOV UR49, URZ ;  /* 0x000000ff00317c82 */ /* 0x000fe20008000000 */
[----:B------:R-:W-:-:S06]  /*5ba0*/  UMOV UR51, URZ ;  /* 0x000000ff00337c82 */ /* 0x000fcc0008000000 */
[----:B------:R-:W1:Y:S08]  /*5bb0*/  LDC.64 R24, c[0x0][0xb18] ;  /* 0x0002c600ff187b82 */ /* 0x000e700000000a00 */
[----:B------:R-:W1:Y:S08]  /*5bc0*/  LDC.64 R22, c[0x0][0xb28] ;  /* 0x0002ca00ff167b82 */ /* 0x000e700000000a00 */
[----:B------:R-:W1:Y:S01]  /*5bd0*/  LDC.64 R54, c[0x0][0x8b0] ;  /* 0x00022c00ff367b82 */ /* 0x000e620000000a00 */
[----:B----4-:R-:W-:Y:S01]  /*5be0*/  IMAD.IADD R33, R0, 0x1, R33 ;  /* 0x0000000100217824 */ /* 0x010fe200078e0221 */
[----:B------:R-:W-:-:S06]  /*5bf0*/  P2R R0, PR, RZ, 0x1 ;  /* 0x00000001ff007803 */ /* 0x000fcc0000000000 */
[----:B------:R-:W4:Y:S08]  /*5c00*/  LDC.64 R52, c[0x0][0x8a8] ;  /* 0x00022a00ff347b82 */ /* 0x000f300000000a00 */
[----:B--23--:R-:W1:Y:S02]  /*5c10*/  LDC R62, c[0x0][0x374] ;  /* 0x0000dd00ff3e7b82 */ /* 0x00ce640000000800 */
.L_x_154:
[C---:B------:R-:W-:Y:S02]  /*5c20*/  LEA R0, R76.reuse, UR48, 0x3 ;  /* 0x000000304c007c11 */ /* 0x040fe4000f8e18ff */
[----:B------:R-:W-:Y:S02]  /*5c30*/  SHF.L.U32 R3, R69, 0x1f, RZ ;  /* 0x0000001f45037819 */ /* 0x000fe400000006ff */
[----:B------:R-:W-:Y:S02]  /*5c40*/  LEA R16, R76, UR48, 0x4 ;  /* 0x000000304c107c11 */ /* 0x000fe4000f8e20ff */
[----:B--2---:R-:W2:Y:S02]  /*5c50*/  SYNCS.PHASECHK.TRANS64.TRYWAIT P0, [R0+URZ+0x120], R3 ;  /* 0x00012003000075a7 */ /* 0x004ea400080011ff */
[----:B--2---:R-:W-:Y:S05]  /*5c60*/  @!P0 BRA `(.L_x_111) ;  /* 0x0000004000188947 */ /* 0x004fea0003800000 */
.L_x_223:
[----:B------:R-:W3:Y:S01]  /*5c70*/  LDC.64 R12, c[0x0][0xb10] ;  /* 0x0002c400ff0c7b82 */ /* 0x000ee20000000a00 */
[----:B------:R-:W4:Y:S01]  /*5c80*/  LDS.128 R16, [R16+0x1b0] ;  /* 0x0001b00010107984 */ /* 0x000f220000000c00 */
[----:B-1----:R-:W-:Y:S01]  /*5c90*/  ISETP.NE.AND P1, PT, R27, 0x1, PT ;  /* 0x000000011b00780c */ /* 0x002fe20003f25270 */
[----:B--2---:R-:W-:Y:S01]  /*5ca0*/  VIADD R0, R0, 0x130 ;  /* 0x0000013000007836 */ /* 0x004fe20000000000 */
[----:B------:R-:W-:Y:S04]  /*5cb0*/  ISETP.GE.AND P0, PT, R26, 0x1, PT ;  /* 0x000000011a00780c */ /* 0x000fe80003f06270 */
[----:B------:R-:W1:Y:S01]  /*5cc0*/  LDC.64 R10, c[0x0][0xb18] ;  /* 0x0002c600ff0a7b82 */ /* 0x000e620000000a00 */
[----:B------:R-:W-:Y:S01]  /*5cd0*/  PRMT R0, RZ, 0x654, R0 ;  /* 0x00000654ff007816 */ /* 0x000fe20000000000 */
[----:B------:R-:W-:Y:S01]  /*5ce0*/  @!PT LDS RZ, [RZ] ;  /* 0x00000000fffff984 */ /* 0x000fe20000000800 */
[----:B------:R-:W-:Y:S01]  /*5cf0*/  @!PT LDS RZ, [RZ] ;  /* 0x00000000fffff984 */ /* 0x000fe20000000800 */
[----:B------:R-:W-:Y:S01]  /*5d00*/  @!PT LDS RZ, [RZ] ;  /* 0x00000000fffff984 */ /* 0x000fe20000000800 */
[----:B------:R-:W-:Y:S01]  /*5d10*/  @!PT LDS RZ, [RZ] ;  /* 0x00000000fffff984 */ /* 0x000fe20000000800 */
[----:B------:R2:W-:Y:S06]  /*5d20*/  MEMBAR.ALL.CTA ;  /* 0x0000000000007992 */ /* 0x0005ec0000008000 */
[----:B--2---:R-:W2:Y:S01]  /*5d30*/  FENCE.VIEW.ASYNC.S ;  /* 0x00000000000073c6 */ /* 0x004ea20000000000 */
[----:B------:R-:W1:Y:S08]  /*5d40*/  @!P1 LDC R14, c[0x0][0xb20] ;  /* 0x0002c800ff0e9b82 */ /* 0x000e700000000800 */
[----:B------:R-:W1:Y:S01]  /*5d50*/  @!P1 LDC R9, c[0x0][0xb0c] ;  /* 0x0002c300ff099b82 */ /* 0x000e620000000800 */
[----:B--2---:R2:W-:Y:S01]  /*5d60*/  SYNCS.ARRIVE.TRANS64.RED.A1T0 RZ, [R0+URZ], RZ ;  /* 0x000000ff00ff79a7 */ /* 0x0045e200081004ff */
[----:B----4-:R-:W-:Y:S04]  /*5d70*/  LOP3.LUT P4, RZ, R18, 0x1, RZ, 0xc0, !PT ;  /* 0x0000000112ff7812 */ /* 0x010fe8000788c0ff */
[----:B------:R-:W-:Y:S09]  /*5d80*/  P2R R73, PR, RZ, 0x10 ;  /* 0x00000010ff497803 */ /* 0x000ff20000000000 */
[----:B------:R-:W-:Y:S02]  /*5d90*/  @P4 MOV R31, R16 ;  /* 0x00000010001f4202 */ /* 0x000fe40000000f00 */
[----:B------:R-:W-:Y:S01]  /*5da0*/  @P4 LOP3.LUT R29, R17, 0xffff, RZ, 0xc0, !PT ;  /* 0x0000ffff111d4812 */ /* 0x000fe200078ec0ff */
[----:B--23--:R-:W-:Y:S06]  /*5db0*/  @!P0 BRA `(.L_x_112) ;  /* 0x0000000000a48947 */ /* 0x00cfec0003800000 */
[----:B------:R-:W-:Y:S01]  /*5dc0*/  IMAD.HI.U32 R36, R62, R25, RZ ;  /* 0x000000193e247227 */ /* 0x000fe200078e00ff */
[----:B------:R-:W-:Y:S02]  /*5dd0*/  ISETP.NE.AND P0, PT, R24, 0x1, PT ;  /* 0x000000011800780c */ /* 0x000fe40003f05270 */
[----:B------:R-:W-:Y:S01]  /*5de0*/  ISETP.NE.AND P2, PT, R26, 0x1, PT ;  /* 0x000000011a00780c */ /* 0x000fe20003f45270 */
[-C--:B------:R-:W-:Y:S01]  /*5df0*/  IMAD.HI.U32 R34, R63, R56.reuse, RZ ;  /* 0x000000383f227227 */ /* 0x080fe200078e00ff */
[----:B------:R-:W-:Y:S02]  /*5e00*/  SHF.R.U32.HI R37, RZ, R61, R36 ;  /* 0x0000003dff257219 */ /* 0x000fe40000011624 */
[----:B------:R-:W-:Y:S01]  /*5e10*/  ISETP.NE.AND P3, PT, R28, 0x1, PT ;  /* 0x000000011c00780c */ /* 0x000fe20003f65270 */
[----:B------:R-:W-:Y:S01]  /*5e20*/  IMAD.HI.U32 R40, R29, R25, RZ ;  /* 0x000000191d287227 */ /* 0x000fe200078e00ff */
[----:B------:R-:W-:Y:S02]  /*5e30*/  SHF.R.U32.HI R34, RZ, R57, R34 ;  /* 0x00000039ff227219 */ /* 0x000fe40000011622 */
[----:B------:R-:W-:Y:S01]  /*5e40*/  SEL R3, R62, R37, !P0 ;  /* 0x000000253e037207 */ /* 0x000fe20004000000 */
[----:B------:R-:W-:Y:S01]  /*5e50*/  IMAD.HI.U32 R38, R31, R56, RZ ;  /* 0x000000381f267227 */ /* 0x000fe200078e00ff */
[----:B------:R-:W-:Y:S03]  /*5e60*/  SEL R7, R63, R34, !P3 ;  /* 0x000000223f077207 */ /* 0x000fe60005800000 */
[-C--:B------:R-:W-:Y:S01]  /*5e70*/  IMAD.HI.U32 R34, R3, R22.reuse, RZ ;  /* 0x0000001603227227 */ /* 0x080fe200078e00ff */
[----:B------:R-:W-:Y:S03]  /*5e80*/  SHF.R.U32.HI R38, RZ, R57, R38 ;  /* 0x00000039ff267219 */ /* 0x000fe60000011626 */
[----:B------:R-:W-:Y:S01]  /*5e90*/  IMAD.HI.U32 R36, R7, R22, RZ ;  /* 0x0000001607247227 */ /* 0x000fe200078e00ff */
[----:B------:R-:W-:Y:S02]  /*5ea0*/  @P2 SHF.R.U32.HI R3, RZ, R23, R34 ;  /* 0x00000017ff032219 */ /* 0x000fe40000011622 */
[----:B------:R-:W-:Y:S02]  /*5eb0*/  SHF.R.U32.HI R34, RZ, R61, R40 ;  /* 0x0000003dff227219 */ /* 0x000fe40000011628 */
[----:B------:R-:W-:Y:S01]  /*5ec0*/  @P2 SHF.R.U32.HI R7, RZ, R23, R36 ;  /* 0x00000017ff072219 */ /* 0x000fe20000011624 */
[C---:B------:R-:W-:Y:S01]  /*5ed0*/  IMAD R2, R26.reuse, R3, RZ ;  /* 0x000000031a027224 */ /* 0x040fe200078e02ff */
[----:B------:R-:W-:Y:S02]  /*5ee0*/  SEL R5, R29, R34, !P0 ;  /* 0x000000221d057207 */ /* 0x000fe40004000000 */
[----:B------:R-:W-:Y:S01]  /*5ef0*/  SEL R3, R31, R38, !P3 ;  /* 0x000000261f037207 */ /* 0x000fe20005800000 */
[----:B------:R-:W-:Y:S01]  /*5f00*/  IMAD R4, R26, R7, RZ ;  /* 0x000000071a047224 */ /* 0x000fe200078e02ff */
[C---:B------:R-:W-:Y:S01]  /*5f10*/  ISETP.GE.AND P0, PT, R5.reuse, R2, PT ;  /* 0x000000020500720c */ /* 0x040fe20003f06270 */
[----:B------:R-:W-:Y:S03]  /*5f20*/  IMAD.HI.U32 R6, R5, R22, RZ ;  /* 0x0000001605067227 */ /* 0x000fe600078e00ff */
[----:B------:R-:W-:Y:S01]  /*5f30*/  ISETP.GE.OR P0, PT, R3, R4, P0 ;  /* 0x000000040300720c */ /* 0x000fe20000706670 */
[----:B------:R-:W-:Y:S01]  /*5f40*/  IMAD.MOV R4, RZ, RZ, -R3 ;  /* 0x000000ffff047224 */ /* 0x000fe200078e0a03 */
[-C--:B------:R-:W-:Y:S03]  /*5f50*/  SHF.R.U32.HI R6, RZ, R23.reuse, R6 ;  /* 0x00000017ff067219 */ /* 0x080fe60000011606 */
[----:B------:R-:W-:Y:S01]  /*5f60*/  IMAD R31, R28, R4, R31 ;  /* 0x000000041c1f7224 */ /* 0x000fe200078e021f */
[----:B------:R-:W-:Y:S05]  /*5f70*/  SEL R15, R5, R6, !P2 ;  /* 0x00000006050f7207 */ /* 0x000fea0005000000 */
[----:B------:R-:W-:Y:S02]  /*5f80*/  IMAD.MOV R6, RZ, RZ, -R15 ;  /* 0x000000ffff067224 */ /* 0x000fe400078e0a0f */
[C---:B------:R-:W-:Y:S04]  /*5f90*/  @!P0 IMAD.HI.U32 R2, R3.reuse, R22, RZ ;  /* 0x0000001603028227 */ /* 0x040fe800078e00ff */
[----:B------:R-:W-:Y:S01]  /*5fa0*/  IMAD R6, R26, R6, R5 ;  /* 0x000000061a067224 */ /* 0x000fe200078e0205 */
[----:B------:R-:W-:Y:S04]  /*5fb0*/  @!P0 SHF.R.U32.HI R2, RZ, R23, R2 ;  /* 0x00000017ff028219 */ /* 0x000fe80000011602 */
[----:B------:R-:W-:Y:S02]  /*5fc0*/  @!P0 SEL R0, R3, R2, !P2 ;  /* 0x0000000203008207 */ /* 0x000fe40005000000 */
[----:B------:R-:W-:Y:S02]  /*5fd0*/  IADD3 R2, PT, PT, -R5, RZ, RZ ;  /* 0x000000ff05027210 */ /* 0x000fe40007ffe1ff */
[----:B------:R-:W-:Y:S01]  /*5fe0*/  @!P0 IADD3 R8, PT, PT, R15, -R0, RZ ;  /* 0x800000000f088210 */ /* 0x000fe20007ffe0ff */
[----:B------:R-:W-:Y:S02]  /*5ff0*/  @!P0 IMAD R0, R7, R6, R0 ;  /* 0x0000000607008224 */ /* 0x000fe400078e0200 */
[----:B------:R-:W-:Y:S02]  /*6000*/  IMAD R29, R24, R2, R29 ;  /* 0x00000002181d7224 */ /* 0x000fe400078e021d */
[----:B------:R-:W-:Y:S02]  /*6010*/  @!P0 IMAD R5, R8, R26, R3 ;  /* 0x0000001a08058224 */ /* 0x000fe400078e0203 */
[----:B------:R-:W-:Y:S04]  /*6020*/  @!P0 IMAD.MOV.U32 R3, RZ, RZ, R0 ;  /* 0x000000ffff038224 */ /* 0x000fe800078e0000 */
[----:B------:R-:W-:Y:S02]  /*6030*/  IMAD R31, R3, R28, R31 ;  /* 0x0000001c031f7224 */ /* 0x000fe400078e021f */
[----:B------:R-:W-:Y:S07]  /*6040*/  IMAD R29, R5, R24, R29 ;  /* 0x00000018051d7224 */ /* 0x000fee00078e021d */
.L_x_112:
[----:B-1----:R-:W-:Y:S01]  /*6050*/  @!P1 ISETP.NE.AND P0, PT, R10, 0x1, PT ;  /* 0x000000010a00980c */ /* 0x002fe20003f05270 */
[----:B------:R-:W-:Y:S01]  /*6060*/  @!P1 IMAD.HI.U32 R3, R29, R11, RZ ;  /* 0x0000000b1d039227 */ /* 0x000fe200078e00ff */
[----:B------:R-:W-:Y:S01]  /*6070*/  R2UR UR42, R21 ;  /* 0x00000000152a72ca */ /* 0x000fe200000e0000 */
[----:B------:R-:W-:Y:S01]  /*6080*/  BSSY.RECONVERGENT B6, `(.L_x_113) ;  /* 0x0000031000067945 */ /* 0x000fe20003800200 */
[----:B------:R-:W-:Y:S01]  /*6090*/  R2UR UR41, R20 ;  /* 0x00000000142972ca */ /* 0x000fe200000e0000 */
[----:B------:R-:W-:Y:S01]  /*60a0*/  @!P1 IMAD.HI.U32 R0, R31, R12, RZ ;  /* 0x0000000c1f009227 */ /* 0x000fe200078e00ff */
[----:B------:R-:W-:Y:S02]  /*60b0*/  @!P1 SHF.R.U32.HI R2, RZ, R14, R3 ;  /* 0x0000000eff029219 */ /* 0x000fe40000011603 */
[----:B------:R-:W-:Y:S01]  /*60c0*/  @!P1 ISETP.NE.AND P2, PT, R9, 0x1, PT ;  /* 0x000000010900980c */ /* 0x000fe20003f45270 */
[----:B------:R-:W-:Y:S01]  /*60d0*/  VIADD R76, R76, 0x1 ;  /* 0x000000014c4c7836 */ /* 0x000fe20000000000 */
[----:B------:R-:W-:Y:S02]  /*60e0*/  @!P1 SEL R2, R29, R2, !P0 ;  /* 0x000000021d029207 */ /* 0x000fe40004000000 */
[----:B------:R-:W-:Y:S02]  /*60f0*/  @!P1 SHF.R.U32.HI R0, RZ, R13, R0 ;  /* 0x0000000dff009219 */ /* 0x000fe40000011600 */
[----:B------:R-:W-:Y:S01]  /*6100*/  LOP3.LUT P0, RZ, R67, 0x90, RZ, 0xc0, !PT ;  /* 0x0000009043ff7812 */ /* 0x000fe2000780c0ff */
[----:B------:R-:W-:Y:S01]  /*6110*/  USHF.L.U32 UR42, UR42, 0x6, URZ ;  /* 0x000000062a2a7899 */ /* 0x000fe200080006ff */
[----:B------:R-:W-:Y:S01]  /*6120*/  @!P1 SEL R3, R31, R0, !P2 ;  /* 0x000000001f039207 */ /* 0x000fe20005000000 */
[----:B------:R-:W-:Y:S01]  /*6130*/  USHF.L.U32 UR41, UR41, 0x7, URZ ;  /* 0x0000000729297899 */ /* 0x000fe200080006ff */
[----:B------:R-:W-:Y:S03]  /*6140*/  @P4 SHF.R.U32.HI R68, RZ, 0x10, R17 ;  /* 0x00000010ff444819 */ /* 0x000fe60000011611 */
[----:B------:R-:W-:Y:S02]  /*6150*/  @!P1 IMAD.IADD R0, R2, 0x1, -R3 ;  /* 0x0000000102009824 */ /* 0x000fe400078e0a03 */
[----:B------:R-:W-:Y:S02]  /*6160*/  @!P1 IMAD.IADD R2, R3, 0x1, -R2 ;  /* 0x0000000103029824 */ /* 0x000fe400078e0a02 */
[----:B------:R-:W-:Y:S02]  /*6170*/  @!P1 IMAD R31, R0, R9, R31 ;  /* 0x00000009001f9224 */ /* 0x000fe400078e021f */
[----:B------:R-:W-:Y:S01]  /*6180*/  @!P1 IMAD R29, R2, R10, R29 ;  /* 0x0000000a021d9224 */ /* 0x000fe200078e021d */
[----:B------:R-:W-:Y:S06]  /*6190*/  @!P0 BRA `(.L_x_114) ;  /* 0x00000000007c8947 */ /* 0x000fec0003800000 */
[----:B------:R-:W1:Y:S01]  /*61a0*/  LDCU.64 UR8, c[0x4][0x80] ;  /* 0x01001000ff0877ac */ /* 0x000e620008000a00 */
[----:B------:R-:W-:Y:S01]  /*61b0*/  MOV R2, 0x0 ;  /* 0x0000000000027802 */ /* 0x000fe20000000f00 */
[----:B------:R-:W-:Y:S02]  /*61c0*/  HFMA2 R12, -RZ, RZ, 0, 5.9604644775390625e-08 ;  /* 0x00000001ff0c7431 */ /* 0x000fe400000001ff */
[----:B------:R-:W-:Y:S01]  /*61d0*/  IMAD.MOV.U32 R8, RZ, RZ, 0x70 ;  /* 0x00000070ff087424 */ /* 0x000fe200078e00ff */
[----:B------:R2:W3:Y:S01]  /*61e0*/  LDC.64 R14, c[0x4][R2] ;  /* 0x01000000020e7b82 */ /* 0x0004e20000000a00 */
[----:B------:R-:W4:Y:S01]  /*61f0*/  LDCU.64 UR6, c[0x4][0x88] ;  /* 0x01001100ff0677ac */ /* 0x000f220008000a00 */
[----:B------:R-:W-:Y:S01]  /*6200*/  IMAD.MOV.U32 R13, RZ, RZ, RZ ;  /* 0x000000ffff0d7224 */ /* 0x000fe200078e00ff */
[----:B------:R-:W2:Y:S01]  /*6210*/  LDCU.64 UR4, c[0x4][0x8] ;  /* 0x01000100ff0477ac */ /* 0x000ea20008000a00 */
[----:B-1----:R-:W-:Y:S01]  /*6220*/  MOV R5, UR9 ;  /* 0x0000000900057c02 */ /* 0x002fe20008000f00 */
[----:B------:R-:W-:Y:S01]  /*6230*/  IMAD.U32 R4, RZ, RZ, UR8 ;  /* 0x00000008ff047e24 */ /* 0x000fe2000f8e00ff */
[----:B----4-:R-:W-:Y:S01]  /*6240*/  MOV R7, UR7 ;  /* 0x0000000700077c02 */ /* 0x010fe20008000f00 */
[----:B------:R-:W-:Y:S01]  /*6250*/  IMAD.U32 R6, RZ, RZ, UR6 ;  /* 0x00000006ff067e24 */ /* 0x000fe2000f8e00ff */
[----:B--2---:R-:W-:Y:S01]  /*6260*/  MOV R11, UR5 ;  /* 0x00000005000b7c02 */ /* 0x004fe20008000f00 */
[----:B------:R-:W-:Y:S02]  /*6270*/  IMAD.U32 R10, RZ, RZ, UR4 ;  /* 0x00000004ff0a7e24 */ /* 0x000fe4000f8e00ff */
[----:B------:R-:W-:Y:S07]  /*6280*/  LEPC R20, `(.L_x_115) ;  /* 0x000000001014794e */ /* 0x000fee0000000000 */
[----:B---3-5:R-:W-:Y:S05]  /*6290*/  CALL.ABS.NOINC R14 ;  /* 0x000000000e007343 */ /* 0x028fea0003c00000 */
.L_x_115:
[----:B------:R-:W1:Y:S01]  /*62a0*/  LDCU.64 UR8, c[0x4][0x80] ;  /* 0x01001000ff0877ac */ /* 0x000e620008000a00 */
[----:B------:R-:W2:Y:S01]  /*62b0*/  LDC.64 R2, c[0x4][R2] ;  /* 0x0100000002027b82 */ /* 0x000ea20000000a00 */
[----:B------:R-:W-:Y:S02]  /*62c0*/  HFMA2 R12, -RZ, RZ, 0, 5.9604644775390625e-08 ;  /* 0x00000001ff0c7431 */ /* 0x000fe400000001ff */
[----:B------:R-:W-:Y:S02]  /*62d0*/  IMAD.MOV.U32 R8, RZ, RZ, 0x70 ;  /* 0x00000070ff087424 */ /* 0x000fe400078e00ff */
[----:B------:R-:W-:Y:S01]  /*62e0*/  IMAD.MOV.U32 R13, RZ, RZ, RZ ;  /* 0x000000ffff0d7224 */ /* 0x000fe200078e00ff */
[----:B------:R-:W3:Y:S01]  /*62f0*/  LDCU.64 UR6, c[0x4][0x88] ;  /* 0x01001100ff0677ac */ /* 0x000ee20008000a00 */
[----:B------:R-:W4:Y:S01]  /*6300*/  LDCU.64 UR4, c[0x4][0x8] ;  /* 0x01000100ff0477ac */ /* 0x000f220008000a00 */
[----:B-1----:R-:W-:Y:S02]  /*6310*/  MOV R4, UR8 ;  /* 0x0000000800047c02 */ /* 0x002fe40008000f00 */
[----:B------:R-:W-:Y:S02]  /*6320*/  MOV R5, UR9 ;  /* 0x0000000900057c02 */ /* 0x000fe40008000f00 */
[----:B---3--:R-:W-:Y:S01]  /*6330*/  MOV R7, UR7 ;  /* 0x0000000700077c02 */ /* 0x008fe20008000f00 */
[----:B------:R-:W-:Y:S01]  /*6340*/  IMAD.U32 R6, RZ, RZ, UR6 ;  /* 0x00000006ff067e24 */ /* 0x000fe2000f8e00ff */
[----:B----4-:R-:W-:Y:S01]  /*6350*/  MOV R11, UR5 ;  /* 0x00000005000b7c02 */ /* 0x010fe20008000f00 */
[----:B------:R-:W-:Y:S02]  /*6360*/  IMAD.U32 R10, RZ, RZ, UR4 ;  /* 0x00000004ff0a7e24 */ /* 0x000fe4000f8e00ff */
[----:B------:R-:W-:Y:S07]  /*6370*/  LEPC R20, `(.L_x_114) ;  /* 0x000000001014794e */ /* 0x000fee0000000000 */
[----:B--2---:R-:W-:Y:S05]  /*6380*/  CALL.ABS.NOINC R2 ;  /* 0x0000000002007343 */ /* 0x004fea0003c00000 */
.L_x_114:
[----:B------:R-:W-:Y:S05]  /*6390*/  BSYNC.RECONVERGENT B6 ;  /* 0x0000000000067941 */ /* 0x000fea0003800200 */
.L_x_113:
[----:B------:R-:W-:Y:S01]  /*63a0*/  ISETP.NE.U32.AND P4, PT, R54, RZ, PT ;  /* 0x000000ff3600720c */ /* 0x000fe20003f85070 */
[----:B------:R-:W-:Y:S01]  /*63b0*/  UISETP.NE.AND UP2, UPT, UR50, URZ, UPT ;  /* 0x000000ff3200728c */ /* 0x000fe2000bf45270 */
[----:B------:R-:W-:Y:S01]  /*63c0*/  ISETP.NE.U32.AND P2, PT, RZ, UR38, PT ;  /* 0x00000026ff007c0c */ /* 0x000fe2000bf45070 */
[----:B------:R-:W-:Y:S01]  /*63d0*/  UISETP.NE.U32.AND UP1, UPT, UR44, URZ, UPT ;  /* 0x000000ff2c00728c */ /* 0x000fe2000bf25070 */
[----:B------:R-:W-:Y:S01]  /*63e0*/  ISETP.NE.AND.EX P4, PT, R55, RZ, PT, P4 ;  /* 0x000000ff3700720c */ /* 0x000fe20003f85340 */
[----:B------:R-:W-:Y:S01]  /*63f0*/  UPLOP3.LUT UP0, UPT, UPT, UPT, UPT, 0x40, 0x4 ;  /* 0x000000000004789c */ /* 0x000fe20003f0e870 */
[----:B------:R-:W-:Y:S01]  /*6400*/  ISETP.NE.AND.EX P2, PT, RZ, UR39, PT, P2 ;  /* 0x00000027ff007c0c */ /* 0x000fe2000bf45320 */
[----:B------:R-:W-:Y:S01]  /*6410*/  UISETP.NE.AND.EX UP1, UPT, UR45, URZ, UPT, UP1 ;  /* 0x000000ff2d00728c */ /* 0x000fe2000bf25310 */
[----:B------:R-:W-:Y:S04]  /*6420*/  PLOP3.LUT P1, PT, PT, PT, UP2, 0x80, 0x8 ;  /* 0x000000000008781c */ /* 0x000fe80003f2f028 */
[----:B------:R-:W-:Y:S06]  /*6430*/  @UP2 UPLOP3.LUT UP0, UPT, UPT, UPT, UP1, 0x80, 0x8 ;  /* 0x000000000008289c */ /* 0x000fec0003f0f010 */
[----:B------:R-:W-:Y:S01]  /*6440*/  PLOP3.LUT P0, PT, PT, PT, UP0, 0x80, 0x8 ;  /* 0x000000000008781c */ /* 0x000fe20003f0f008 */
[----:B------:R-:W-:Y:S01]  /*6450*/  @!UPT UIADD3 URZ, UPT, UPT, URZ, URZ, URZ ;  /* 0x000000fffffff290 */ /* 0x000fe2000fffe0ff */
[----:B------:R-:W-:Y:S11]  /*6460*/  BRA.U !UP1, `(.L_x_116) ;  /* 0x0000000109387547 */ /* 0x000ff6000b800000 */
[----:B------:R-:W-:Y:S01]  /*6470*/  UISETP.NE.U32.AND UP0, UPT, UR38, URZ, UPT ;  /* 0x000000ff2600728c */ /* 0x000fe2000bf05070 */
[----:B------:R-:W-:Y:S02]  /*6480*/  HFMA2 R0, -RZ, RZ, 0, 5.9604644775390625e-08 ;  /* 0x00000001ff007431 */ /* 0x000fe400000001ff */
[----:B------:R-:W-:Y:S01]  /*6490*/  IMAD.MOV.U32 R59, RZ, RZ, 0x1 ;  /* 0x00000001ff3b7424 */ /* 0x000fe200078e00ff */
[----:B------:R-:W-:Y:S06]  /*64a0*/  UISETP.NE.AND.EX UP0, UPT, UR39, URZ, UPT, UP0 ;  /* 0x000000ff2700728c */ /* 0x000fec000bf05300 */
[----:B------:R-:W-:Y:S05]  /*64b0*/  PLOP3.LUT P3, PT, PT, PT, UP0, 0x80, 0x8 ;  /* 0x000000000008781c */ /* 0x000fea0003f6f008 */
[----:B------:R-:W1:Y:S01]  /*64c0*/  @UP0 LDCU.64 UR6, c[0x0][0x888] ;  /* 0x00011100ff0607ac */ /* 0x000e620008000a00 */
[----:B------:R-:W-:Y:S07]  /*64d0*/  @UP0 UIMAD UR4, UR36, UR44, URZ ;  /* 0x0000002c240402a4 */ /* 0x000fee000f8e02ff */
[----:B------:R-:W-:Y:S01]  /*64e0*/  @!P3 PRMT R59, R0, 0x7610, R59 ;  /* 0x00007610003bb816 */ /* 0x000fe2000000003b */
[----:B-1----:R-:W-:Y:S03]  /*64f0*/  @UP0 UIMAD.WIDE UR6, UR4, 0x4, UR6 ;  /* 0x00000004040608a5 */ /* 0x002fe6000f8e0206 */
[----:B------:R-:W1:Y:S03]  /*6500*/  @!UP0 LDCU UR4, c[0x0][0x880] ;  /* 0x00011000ff0487ac */ /* 0x000e660008000800 */
[----:B------:R-:W-:Y:S01]  /*6510*/  IMAD.U32 R2, RZ, RZ, UR6 ;  /* 0x00000006ff027e24 */ /* 0x000fe2000f8e00ff */
[----:B------:R-:W-:Y:S05]  /*6520*/  MOV R3, UR7 ;  /* 0x0000000700037c02 */ /* 0x000fea0008000f00 */
[----:B-----5:R2:W5:Y:S02]  /*6530*/  @P3 LDG.E R35, desc[UR46][R2.64] ;  /* 0x0000002e02233981 */ /* 0x020564000c1e1900 */
[----:B-12---:R-:W-:Y:S02]  /*6540*/  @!P3 IMAD.U32 R35, RZ, RZ, UR4 ;  /* 0x00000004ff23be24 */ /* 0x006fe4000f8e00ff */
.L_x_116:
[----:B------:R-:W-:Y:S05]  /*6550*/  @!P4 BRA `(.L_x_117) ;  /* 0x000000000020c947 */ /* 0x000fea0003800000 */
[----:B------:R-:W-:Y:S04]  /*6560*/  ISETP.NE.U32.AND P3, PT, R52, RZ, PT ;  /* 0x000000ff3400720c */ /* 0x000fe80003f65070 */
[----:B------:R-:W-:Y:S11]  /*6570*/  ISETP.NE.AND.EX P3, PT, R53, RZ, PT, P3 ;  /* 0x000000ff3500720c */ /* 0x000ff60003f65330 */
[----:B------:R-:W-:Y:S02]  /*6580*/  @!UPT UIADD3 URZ, UPT, UPT, URZ, URZ, URZ ;  /* 0x000000fffffff290 */ /* 0x000fe4000fffe0ff */
[----:B------:R-:W1:Y:S01]  /*6590*/  @P3 LDC.64 R2, c[0x0][0x8a8] ;  /* 0x00022a00ff023b82 */ /* 0x000e620000000a00 */
[----:B------:R-:W-:Y:S04]  /*65a0*/  @P3 IMAD R0, R54, UR36, RZ ;  /* 0x0000002436003c24 */ /* 0x000fe8000f8e02ff */
[----:B-1----:R-:W-:Y:S05]  /*65b0*/  @P3 IMAD.WIDE R2, R0, 0x4, R2 ;  /* 0x0000000400023825 */ /* 0x002fea00078e0202 */
[----:B-----5:R1:W5:Y:S02]  /*65c0*/  @P3 LDG.E R32, desc[UR46][R2.64] ;  /* 0x0000002e02203981 */ /* 0x020364000c1e1900 */
[----:B-1----:R-:W2:Y:S02]  /*65d0*/  @!P3 LDC R32, c[0x0][0x8a0] ;  /* 0x00022800ff20bb82 */ /* 0x002ea40000000800 */
.L_x_117:
[----:B-----5:R-:W-:Y:S01]  /*65e0*/  FSETP.NEU.AND P3, PT, R35, RZ, PT ;  /* 0x000000ff2300720b */ /* 0x020fe20003f6d000 */
[----:B------:R-:W-:Y:S01]  /*65f0*/  IMAD.SHL.U32 R77, R64, 0x2, RZ ;  /* 0x00000002404d7824 */ /* 0x000fe200078e00ff */
[----:B------:R-:W-:Y:S01]  /*6600*/  SEL R5, RZ, 0xffffffff, P2 ;  /* 0xffffffffff057807 */ /* 0x000fe20001000000 */
[----:B------:R-:W-:Y:S01]  /*6610*/  BSSY B1, `(.L_x_118) ;  /* 0x0000034000017945 */ /* 0x000fe20003800000 */
[----:B------:R-:W-:Y:S01]  /*6620*/  @P1 LOP3.LUT P2, RZ, R59, 0xff, RZ, 0xc0, !PT ;  /* 0x000000ff3bff1812 */ /* 0x000fe2000784c0ff */
[----:B------:R-:W-:Y:S01]  /*6630*/  IMAD.MOV.U32 R39, RZ, RZ, 0x1 ;  /* 0x00000001ff277424 */ /* 0x000fe200078e00ff */
[----:B------:R-:W-:Y:S01]  /*6640*/  @P1 SEL R0, RZ, 0xffffffff, P3 ;  /* 0xffffffffff001807 */ /* 0x000fe20001800000 */
[C---:B------:R-:W-:Y:S01]  /*6650*/  IMAD R34, R30.reuse, 0x40, R33 ;  /* 0x000000401e227824 */ /* 0x040fe200078e0221 */
[----:B------:R-:W-:Y:S01]  /*6660*/  LOP3.LUT R71, R71, 0x1, RZ, 0x3c, !PT ;  /* 0x0000000147477812 */ /* 0x000fe200078e3cff */
[----:B------:R-:W-:Y:S01]  /*6670*/  IMAD.MOV.U32 R38, RZ, RZ, RZ ;  /* 0x000000ffff267224 */ /* 0x000fe200078e00ff */
[----:B------:R-:W-:Y:S02]  /*6680*/  @P0 SEL R0, R5, R0, !P2 ;  /* 0x0000000005000207 */ /* 0x000fe40005000000 */
[----:B------:R-:W-:Y:S02]  /*6690*/  CS2R R50, SRZ ;  /* 0x0000000000327805 */ /* 0x000fe4000001ff00 */
[----:B------:R-:W-:Y:S02]  /*66a0*/  LEA R74, R30, UR48, 0x3 ;  /* 0x000000301e4a7c11 */ /* 0x000fe4000f8e18ff */
[----:B------:R-:W-:Y:S02]  /*66b0*/  CS2R R48, SRZ ;  /* 0x0000000000307805 */ /* 0x000fe4000001ff00 */
[----:B------:R-:W-:Y:S02]  /*66c0*/  @P1 LOP3.LUT R0, R0, 0x1, RZ, 0xc0, !PT ;  /* 0x0000000100001812 */ /* 0x000fe400078ec0ff */
[----:B------:R-:W-:Y:S02]  /*66d0*/  CS2R R42, SRZ ;  /* 0x00000000002a7805 */ /* 0x000fe4000001ff00 */
[----:B------:R-:W-:Y:S02]  /*66e0*/  SHF.L.U32 R3, R70, 0x1f, RZ ;  /* 0x0000001f46037819 */ /* 0x000fe400000006ff */
[----:B------:R-:W-:Y:S02]  /*66f0*/  CS2R R40, SRZ ;  /* 0x0000000000287805 */ /* 0x000fe4000001ff00 */
[----:B------:R-:W-:Y:S01]  /*6700*/  ISETP.NE.U32.OR P5, PT, R0, 0x1, !P1 ;  /* 0x000000010000780c */ /* 0x000fe20004fa5470 */
[----:B------:R-:W-:Y:S01]  /*6710*/  VIADD R82, R77, UR48 ;  /* 0x000000304d527c36 */ /* 0x000fe20008000000 */
[----:B------:R-:W-:Y:S02]  /*6720*/  PLOP3.LUT P2, PT, PT, PT, UP1, 0x80, 0x8 ;  /* 0x000000000008781c */ /* 0x000fe40003f4f018 */
[----:B------:R-:W-:Y:S02]  /*6730*/  SEL R0, RZ, 0xffffffff, P3 ;  /* 0xffffffffff007807 */ /* 0x000fe40001800000 */
[----:B------:R-:W-:Y:S02]  /*6740*/  LOP3.LUT P3, R75, R59, 0xff, RZ, 0xc0, !PT ;  /* 0x000000ff3b4b7812 */ /* 0x000fe4000786c0ff */
[----:B------:R-:W-:Y:S05]  /*6750*/  P2R R78, PR, RZ, 0x20 ;  /* 0x00000020ff4e7803 */ /* 0x000fea0000000000 */
[----:B------:R-:W-:Y:S02]  /*6760*/  @P5 SHF.L.U32 R2, R71, 0x1f, RZ ;  /* 0x0000001f47025819 */ /* 0x000fe400000006ff */
[----:B------:R-:W-:Y:S02]  /*6770*/  @P2 SEL R0, R5, R0, !P3 ;  /* 0x0000000005002207 */ /* 0x000fe40005800000 */
[----:B------:R-:W1:Y:S02]  /*6780*/  @P5 SYNCS.PHASECHK.TRANS64.TRYWAIT P1, [UR48+0xd0], R2 ;  /* 0x0000d002ff0055a7 */ /* 0x000e640008021130 */
[----:B------:R-:W-:Y:S04]  /*6790*/  LOP3.LUT R0, R0, 0x1, RZ, 0xc0, !PT ;  /* 0x0000000100007812 */ /* 0x000fe800078ec0ff */
[----:B------:R-:W-:Y:S04]  /*67a0*/  ISETP.NE.U32.AND P4, PT, R0, 0x1, PT ;  /* 0x000000010000780c */ /* 0x000fe80003f85070 */
[----:B------:R-:W-:Y:S01]  /*67b0*/  P2R R80, PR, RZ, 0x10 ;  /* 0x00000010ff507803 */ /* 0x000fe20000000000 */
[----:B------:R3:W4:Y:S01]  /*67c0*/  SYNCS.PHASECHK.TRANS64.TRYWAIT P0, [R74+URZ+0x140], R3 ;  /* 0x000140034a0075a7 */ /* 0x00072200080011ff */
[----:B-1----:R-:W-:Y:S01]  /*67d0*/  @P5 SEL R39, RZ, 0x1, !P1 ;  /* 0x00000001ff275807 */ /* 0x002fe20004800000 */
[----:B---3--:R-:W-:Y:S06]  /*67e0*/  @!P5 BRA `(.L_x_119) ;  /* 0x000000000058d947 */ /* 0x008fec0003800000 */
[C---:B------:R-:W-:Y:S01]  /*67f0*/  VIADD R0, R82.reuse, 0x200 ;  /* 0x0000020052007836 */ /* 0x040fe20000000000 */
[----:B------:R-:W-:Y:S01]  /*6800*/  LOP3.LUT P5, RZ, R65, 0x40, RZ, 0xc0, !PT ;  /* 0x0000004041ff7812 */ /* 0x000fe200078ac0ff */
[----:B------:R-:W-:Y:S01]  /*6810*/  BSSY B0, `(.L_x_120) ;  /* 0x000000e000007945 */ /* 0x000fe20003800000 */
[----:B------:R-:W-:Y:S01]  /*6820*/  ISETP.NE.AND P2, PT, R39, RZ, PT ;  /* 0x000000ff2700720c */ /* 0x000fe20003f45270 */
[----:B------:R-:W-:Y:S01]  /*6830*/  @P4 VIADD R2, R82, 0x210 ;  /* 0x0000021052024836 */ /* 0x000fe20000000000 */
[----:B------:R-:W-:Y:S01]  /*6840*/  PLOP3.LUT P1, PT, PT, PT, PT, 0x8, 0x80 ;  /* 0x000000000080781c */ /* 0x000fe20003f2e170 */
[----:B------:R-:W-:Y:S01]  /*6850*/  IMAD.MOV.U32 R51, RZ, RZ, RZ ;  /* 0x000000ffff337224 */ /* 0x000fe200078e00ff */
[----:B------:R-:W-:Y:S02]  /*6860*/  @P4 PLOP3.LUT P1, PT, P5, PT, PT, 0x80, 0x8 ;  /* 0x000000000008481c */ /* 0x000fe40002f2f070 */
[----:B------:R-:W-:Y:S02]  /*6870*/  CS2R R48, SRZ ;  /* 0x0000000000307805 */ /* 0x000fe4000001ff00 */
[----:B------:R-:W-:Y:S02]  /*6880*/  CS2R R42, SRZ ;  /* 0x00000000002a7805 */ /* 0x000fe4000001ff00 */
[----:B------:R-:W-:Y:S07]  /*6890*/  CS2R R40, SRZ ;  /* 0x0000000000287805 */ /* 0x000fee000001ff00 */
[----:B------:R-:W-:Y:S01]  /*68a0*/  @P1 VIADD R2, R0, 0xfffffff0 ;  /* 0xfffffff000021836 */ /* 0x000fe20000000000 */
[----:B------:R-:W-:Y:S06]  /*68b0*/  @P2 BRA `(.L_x_121) ;  /* 0x00000000000c2947 */ /* 0x000fec0003800000 */
[----:B------:R-:W-:Y:S04]  /*68c0*/  SHF.L.U32 R5, R71, 0x1f, RZ ;  /* 0x0000001f47057819 */ /* 0x000fe800000006ff */
[----:B------:R-:W1:Y:S02]  /*68d0*/  SYNCS.PHASECHK.TRANS64.TRYWAIT P1, [UR48+0xd0], R5 ;  /* 0x0000d005ff0075a7 */ /* 0x000e640008021130 */
[----:B-1----:R-:W-:Y:S05]  /*68e0*/  @!P1 BRA `(.L_x_122) ;  /* 0x00000034000c9947 */ /* 0x002fea0003800000 */
.L_x_121:
[----:B------:R-:W-:Y:S05]  /*68f0*/  BSYNC B0 ;  /* 0x0000000000007941 */ /* 0x000fea0003800000 */
.L_x_120:
[----:B------:R-:W-:Y:S01]  /*6900*/  ISETP.NE.AND P1, PT, R80, RZ, PT ;  /* 0x000000ff5000720c */ /* 0x000fe20003f25270 */
[----:B------:R-:W-:Y:S11]  /*6910*/  HFMA2 R38, -RZ, RZ, 0, 5.9604644775390625e-08 ;  /* 0x00000001ff267431 */ /* 0x000ff600000001ff */
[----:B------:R-:W-:Y:S01]  /*6920*/  @!UPT UIADD3 URZ, UPT, UPT, URZ, URZ, URZ ;  /* 0x000000fffffff290 */ /* 0x000fe2000fffe0ff */
[----:B------:R3:W1:Y:S04]  /*6930*/  @P1 LDS.128 R48, [R2] ;  /* 0x0000000002301984 */ /* 0x0006680000000c00 */
[----:B------:R3:W1:Y:S02]  /*6940*/  @P1 LDS.128 R40, [R77+UR48+0x200] ;  /* 0x000200304d281984 */ /* 0x0006640008000c00 */
.L_x_119:
[----:B------:R-:W-:Y:S05]  /*6950*/  BSYNC B1 ;  /* 0x0000000000017941 */ /* 0x000fea0003800000 */
.L_x_118:
[----:B-1----:R-:W-:Y:S04]  /*6960*/  SHF.R.U32.HI R5, RZ, 0x15, R34 ;  /* 0x00000015ff057819 */ /* 0x002fe80000011622 */
[----:B------:R-:W-:Y:S01]  /*6970*/  LOP3.LUT P1, RZ, R5, 0x3, R66, 0x48, !PT ;  /* 0x0000000305ff7812 */ /* 0x000fe20007824842 */
[----:B------:R-:W-:Y:S01]  /*6980*/  @!UPT UIADD3 URZ, UPT, UPT, URZ, URZ, URZ ;  /* 0x000000fffffff290 */ /* 0x000fe2000fffe0ff */
[----:B----4-:R-:W-:Y:S11]  /*6990*/  @P0 BRA `(.L_x_123) ;  /* 0x0000000000080947 */ /* 0x010ff60003800000 */
[----:B------:R-:W1:Y:S02]  /*69a0*/  SYNCS.PHASECHK.TRANS64.TRYWAIT P0, [R74+URZ+0x140], R3 ;  /* 0x000140034a0075a7 */ /* 0x000e6400080011ff */
[----:B-1----:R-:W-:Y:S05]  /*69b0*/  @!P0 BRA `(.L_x_124) ;  /* 0x0000003000f08947 */ /* 0x002fea0003800000 */
.L_x_123:
[----:B------:R-:W-:Y:S05]  /*69c0*/  @!P1 BRA `(.L_x_125) ;  /* 0x0000000000409947 */ /* 0x000fea0003800000 */
[----:B------:R-:W4:Y:S01]  /*69d0*/  LDCU.64 UR8, c[0x4][0x70] ;  /* 0x01000e00ff0877ac */ /* 0x000f220008000a00 */
[----:B-1----:R-:W-:Y:S01]  /*69e0*/  MOV R3, 0x0 ;  /* 0x0000000000037802 */ /* 0x002fe20000000f00 */
[----:B------:R-:W-:Y:S02]  /*69f0*/  HFMA2 R12, -RZ, RZ, 0, 5.9604644775390625e-08 ;  /* 0x00000001ff0c7431 */ /* 0x000fe400000001ff */
[----:B------:R-:W-:Y:S02]  /*6a00*/  IMAD.MOV.U32 R8, RZ, RZ, 0x192 ;  /* 0x00000192ff087424 */ /* 0x000fe400078e00ff */
[----:B------:R-:W-:Y:S01]  /*6a10*/  IMAD.MOV.U32 R13, RZ, RZ, RZ ;  /* 0x000000ffff0d7224 */ /* 0x000fe200078e00ff */
[----:B------:R-:W1:Y:S01]  /*6a20*/  LDCU.64 UR6, c[0x4][0x78] ;  /* 0x01000f00ff0677ac */ /* 0x000e620008000a00 */
[----:B---3--:R-:W3:Y:S01]  /*6a30*/  LDC.64 R2, c[0x4][R3] ;  /* 0x0100000003027b82 */ /* 0x008ee20000000a00 */
[----:B------:R-:W5:Y:S01]  /*6a40*/  LDCU.64 UR4, c[0x4][0x10] ;  /* 0x01000200ff0477ac */ /* 0x000f620008000a00 */
[----:B----4-:R-:W-:Y:S01]  /*6a50*/  MOV R5, UR9 ;  /* 0x0000000900057c02 */ /* 0x010fe20008000f00 */
[----:B------:R-:W-:Y:S01]  /*6a60*/  IMAD.U32 R4, RZ, RZ, UR8 ;  /* 0x00000008ff047e24 */ /* 0x000fe2000f8e00ff */
[----:B-1----:R-:W-:Y:S01]  /*6a70*/  MOV R7, UR7 ;  /* 0x0000000700077c02 */ /* 0x002fe20008000f00 */
[----:B------:R-:W-:Y:S01]  /*6a80*/  IMAD.U32 R6, RZ, RZ, UR6 ;  /* 0x00000006ff067e24 */ /* 0x000fe2000f8e00ff */
[----:B-----5:R-:W-:Y:S01]  /*6a90*/  MOV R11, UR5 ;  /* 0x00000005000b7c02 */ /* 0x020fe20008000f00 */
[----:B------:R-:W-:Y:S02]  /*6aa0*/  IMAD.U32 R10, RZ, RZ, UR4 ;  /* 0x00000004ff0a7e24 */ /* 0x000fe4000f8e00ff */
[----:B------:R-:W-:Y:S07]  /*6ab0*/  LEPC R20, `(.L_x_125) ;  /* 0x000000001014794e */ /* 0x000fee0000000000 */
[----:B--23--:R-:W-:Y:S05]  /*6ac0*/  CALL.ABS.NOINC R2 ;  /* 0x0000000002007343 */ /* 0x00cfea0003c00000 */
.L_x_125:
[----:B------:R-:W-:Y:S05]  /*6ad0*/  WARPSYNC.ALL ;  /* 0x0000000000007948 */ /* 0x000fea0003800000 */
[----:B------:R-:W-:Y:S01]  /*6ae0*/  R2UR UR4, R34 ;  /* 0x00000000220472ca */ /* 0x000fe200000e0000 */
[--C-:B------:R-:W-:Y:S01]  /*6af0*/  HADD2.F32 R20, -RZ, R40.reuse.H0_H0 ;  /* 0x20000028ff147230 */ /* 0x100fe20000004100 */
[----:B------:R-:W-:Y:S01]  /*6b00*/  MOV R81, 0x10 ;  /* 0x0000001000517802 */ /* 0x000fe20000000f00 */
[----:B------:R-:W-:Y:S01]  /*6b10*/  HADD2.F32 R21, -RZ, R40.H1_H1 ;  /* 0x30000028ff157230 */ /* 0x000fe20000004100 */
[----:B------:R-:W-:Y:S01]  /*6b20*/  LOP3.LUT P6, RZ, R65, 0x40, RZ, 0xc0, !PT ;  /* 0x0000004041ff7812 */ /* 0x000fe200078cc0ff */
[----:B------:R-:W-:Y:S01]  /*6b30*/  HADD2.F32 R36, -RZ, R41.H1_H1 ;  /* 0x30000029ff247230 */ /* 0x000fe20000004100 */
[----:B------:R-:W-:Y:S01]  /*6b40*/  ISETP.NE.AND P0, PT, R72, RZ, PT ;  /* 0x000000ff4800720c */ /* 0x000fe20003f05270 */
[----:B------:R-:W-:Y:S01]  /*6b50*/  HADD2.F32 R37, -RZ, R43.H0_H0 ;  /* 0x2000002bff257230 */ /* 0x000fe20000004100 */
[----:B------:R-:W-:Y:S01]  /*6b60*/  SEL R81, R81, 0xfffffff0, !P6 ;  /* 0xfffffff051517807 */ /* 0x000fe20007000000 */
[----:B------:R-:W-:Y:S03]  /*6b70*/  BSSY.RECONVERGENT B0, `(.L_x_126) ;  /* 0x000004f000007945 */ /* 0x000fe60003800200 */
[----:B------:R-:W-:Y:S01]  /*6b80*/  IADD3 R79, PT, PT, R82, R81, RZ ;  /* 0x00000051524f7210 */ /* 0x000fe20007ffe0ff */
[----:B------:R-:W2:Y:S02]  /*6b90*/  LDTM.x16 R4, tmem[UR4] ;  /* 0x00000004000479ee */ /* 0x000ea40008240000 */
[C---:B--2---:R-:W-:Y:S01]  /*6ba0*/  FMUL R0, R32.reuse, R4 ;  /* 0x0000000420007220 */ /* 0x044fe20000400000 */
[C---:B---3--:R-:W-:Y:S01]  /*6bb0*/  FMUL R2, R32.reuse, R5 ;  /* 0x0000000520027220 */ /* 0x048fe20000400000 */
[C---:B-1----:R-:W-:Y:S01]  /*6bc0*/  FMUL R3, R32.reuse, R6 ;  /* 0x0000000620037220 */ /* 0x042fe20000400000 */
[C---:B------:R-:W-:Y:S01]  /*6bd0*/  FMUL R7, R32.reuse, R7 ;  /* 0x0000000720077220 */ /* 0x040fe20000400000 */
[C---:B------:R-:W-:Y:S01]  /*6be0*/  FFMA R0, R35.reuse, R20, R0 ;  /* 0x0000001423007223 */ /* 0x040fe20000000000 */
[----:B------:R-:W-:Y:S02]  /*6bf0*/  HADD2.F32 R20, -RZ, R41.H0_H0 ;  /* 0x20000029ff147230 */ /* 0x000fe40000004100 */
[C---:B------:R-:W-:Y:S01]  /*6c00*/  FFMA R2, R35.reuse, R21, R2 ;  /* 0x0000001523027223 */ /* 0x040fe20000000002 */
[--C-:B------:R-:W-:Y:S02]  /*6c10*/  HADD2.F32 R21, -RZ, R42.reuse.H0_H0 ;  /* 0x2000002aff157230 */ /* 0x100fe40000004100 */
[C---:B------:R-:W-:Y:S01]  /*6c20*/  FMUL R4, R32.reuse, R8 ;  /* 0x0000000820047220 */ /* 0x040fe20000400000 */
[C---:B------:R-:W-:Y:S01]  /*6c30*/  FMUL R5, R32.reuse, R9 ;  /* 0x0000000920057220 */ /* 0x040fe20000400000 */
[C---:B------:R-:W-:Y:S01]  /*6c40*/  FFMA R3, R35.reuse, R20, R3 ;  /* 0x0000001423037223 */ /* 0x040fe20000000003 */
[----:B------:R-:W-:Y:S02]  /*6c50*/  HADD2.F32 R20, -RZ, R42.H1_H1 ;  /* 0x3000002aff147230 */ /* 0x000fe40000004100 */
[C---:B------:R-:W-:Y:S01]  /*6c60*/  FFMA R7, R35.reuse, R36, R7 ;  /* 0x0000002423077223 */ /* 0x040fe20000000007 */
[C---:B------:R-:W-:Y:S01]  /*6c70*/  FMUL R6, R32.reuse, R10 ;  /* 0x0000000a20067220 */ /* 0x040fe20000400000 */
[----:B------:R-:W-:Y:S02]  /*6c80*/  HADD2.F32 R36, -RZ, R43.H1_H1 ;  /* 0x3000002bff247230 */ /* 0x000fe40000004100 */
[C---:B------:R-:W-:Y:S01]  /*6c90*/  FMUL R11, R32.reuse, R11 ;  /* 0x0000000b200b7220 */ /* 0x040fe20000400000 */
[C---:B------:R-:W-:Y:S01]  /*6ca0*/  FFMA R4, R35.reuse, R21, R4 ;  /* 0x0000001523047223 */ /* 0x040fe20000000004 */
[C---:B------:R-:W-:Y:S01]  /*6cb0*/  FFMA R5, R35.reuse, R20, R5 ;  /* 0x0000001423057223 */ /* 0x040fe20000000005 */
[C---:B------:R-:W-:Y:S01]  /*6cc0*/  FFMA R6, R35.reuse, R37, R6 ;  /* 0x0000002523067223 */ /* 0x040fe20000000006 */
[--C-:B------:R-:W-:Y:S02]  /*6cd0*/  HADD2.F32 R20, -RZ, R48.reuse.H0_H0 ;  /* 0x20000030ff147230 */ /* 0x100fe40000004100 */
[C---:B------:R-:W-:Y:S01]  /*6ce0*/  FFMA R11, R35.reuse, R36, R11 ;  /* 0x00000024230b7223 */ /* 0x040fe2000000000b */
[C---:B------:R-:W-:Y:S01]  /*6cf0*/  FMUL R8, R32.reuse, R12 ;  /* 0x0000000c20087220 */ /* 0x040fe20000400000 */
[----:B------:R-:W-:Y:S02]  /*6d00*/  HADD2.F32 R36, -RZ, R48.H1_H1 ;  /* 0x30000030ff247230 */ /* 0x000fe40000004100 */
[C---:B------:R-:W-:Y:S01]  /*6d10*/  FMUL R9, R32.reuse, R13 ;  /* 0x0000000d20097220 */ /* 0x040fe20000400000 */
[--C-:B------:R-:W-:Y:S02]  /*6d20*/  HADD2.F32 R21, -RZ, R49.reuse.H0_H0 ;  /* 0x20000031ff157230 */ /* 0x100fe40000004100 */
[C---:B------:R-:W-:Y:S01]  /*6d30*/  FMUL R10, R32.reuse, R14 ;  /* 0x0000000e200a7220 */ /* 0x040fe20000400000 */
[C---:B------:R-:W-:Y:S01]  /*6d40*/  FFMA R8, R35.reuse, R20, R8 ;  /* 0x0000001423087223 */ /* 0x040fe20000000008 */
[----:B------:R-:W-:Y:S02]  /*6d50*/  HADD2.F32 R20, -RZ, R49.H1_H1 ;  /* 0x30000031ff147230 */ /* 0x000fe40000004100 */
[C---:B------:R-:W-:Y:S01]  /*6d60*/  FFMA R9, R35.reuse, R36, R9 ;  /* 0x0000002423097223 */ /* 0x040fe20000000009 */
[C---:B------:R-:W-:Y:S01]  /*6d70*/  FMUL R15, R32.reuse, R15 ;  /* 0x0000000f200f7220 */ /* 0x040fe20000400000 */
[C---:B------:R-:W-:Y:S01]  /*6d80*/  FFMA R10, R35.reuse, R21, R10 ;  /* 0x00000015230a7223 */ /* 0x040fe2000000000a */
[--C-:B------:R-:W-:Y:S02]  /*6d90*/  HADD2.F32 R21, -RZ, R50.reuse.H0_H0 ;  /* 0x20000032ff157230 */ /* 0x100fe40000004100 */
[C---:B------:R-:W-:Y:S01]  /*6da0*/  FMUL R12, R32.reuse, R16 ;  /* 0x00000010200c7220 */ /* 0x040fe20000400000 */
[----:B------:R-:W-:Y:S02]  /*6db0*/  HADD2.F32 R36, -RZ, R50.H1_H1 ;  /* 0x30000032ff247230 */ /* 0x000fe40000004100 */
[C---:B------:R-:W-:Y:S01]  /*6dc0*/  FFMA R15, R35.reuse, R20, R15 ;  /* 0x00000014230f7223 */ /* 0x040fe2000000000f */
[C---:B------:R-:W-:Y:S01]  /*6dd0*/  FMUL R13, R32.reuse, R17 ;  /* 0x00000011200d7220 */ /* 0x040fe20000400000 */
[--C-:B------:R-:W-:Y:S02]  /*6de0*/  HADD2.F32 R37, -RZ, R51.reuse.H0_H0 ;  /* 0x20000033ff257230 */ /* 0x100fe40000004100 */
[C---:B------:R-:W-:Y:S01]  /*6df0*/  FMUL R14, R32.reuse, R18 ;  /* 0x00000012200e7220 */ /* 0x040fe20000400000 */
[----:B------:R-:W-:Y:S02]  /*6e00*/  HADD2.F32 R20, -RZ, R51.H1_H1 ;  /* 0x30000033ff147230 */ /* 0x000fe40000004100 */
[----:B------:R-:W-:Y:S01]  /*6e10*/  FMUL R19, R32, R19 ;  /* 0x0000001320137220 */ /* 0x000fe20000400000 */
[----:B------:R-:W-:Y:S01]  /*6e20*/  F2FP.F16.F32.PACK_AB R44, R2, R0 ;  /* 0x00000000022c723e */ /* 0x000fe200000000ff */
[----:B------:R-:W-:Y:S01]  /*6e30*/  FFMA R12, R35, R21, R12 ;  /* 0x00000015230c7223 */ /* 0x000fe2000000000c */
[----:B------:R-:W-:Y:S01]  /*6e40*/  F2FP.F16.F32.PACK_AB R45, R7, R3 ;  /* 0x00000003072d723e */ /* 0x000fe200000000ff */
[----:B------:R-:W-:Y:S01]  /*6e50*/  FFMA R13, R35, R36, R13 ;  /* 0x00000024230d7223 */ /* 0x000fe2000000000d */
[----:B------:R-:W-:Y:S01]  /*6e60*/  F2FP.F16.F32.PACK_AB R46, R5, R4 ;  /* 0x00000004052e723e */ /* 0x000fe200000000ff */
[----:B------:R-:W-:Y:S01]  /*6e70*/  FFMA R14, R35, R37, R14 ;  /* 0x00000025230e7223 */ /* 0x000fe2000000000e */
[----:B------:R-:W-:Y:S01]  /*6e80*/  F2FP.F16.F32.PACK_AB R47, R11, R6 ;  /* 0x000000060b2f723e */ /* 0x000fe200000000ff */
[----:B------:R-:W-:Y:S01]  /*6e90*/  FFMA R19, R35, R20, R19 ;  /* 0x0000001423137223 */ /* 0x000fe20000000013 */
[----:B------:R-:W-:Y:S02]  /*6ea0*/  F2FP.F16.F32.PACK_AB R84, R9, R8 ;  /* 0x000000080954723e */ /* 0x000fe400000000ff */
[----:B------:R-:W-:Y:S01]  /*6eb0*/  F2FP.F16.F32.PACK_AB R85, R15, R10 ;  /* 0x0000000a0f55723e */ /* 0x000fe200000000ff */
[----:B------:R1:W-:Y:S01]  /*6ec0*/  STS.128 [R77+UR48+0x200], R44 ;  /* 0x0002002c4d007988 */ /* 0x0003e20008000c30 */
[----:B------:R-:W-:Y:S02]  /*6ed0*/  F2FP.F16.F32.PACK_AB R86, R13, R12 ;  /* 0x0000000c0d56723e */ /* 0x000fe400000000ff */
[----:B------:R-:W-:Y:S05]  /*6ee0*/  F2FP.F16.F32.PACK_AB R87, R19, R14 ;  /* 0x0000000e1357723e */ /* 0x000fea00000000ff */
[----:B------:R1:W-:Y:S01]  /*6ef0*/  STS.128 [R79+0x200], R84 ;  /* 0x000200544f007388 */ /* 0x0003e20000000c00 */
[----:B------:R-:W-:Y:S01]  /*6f00*/  @!PT LDS RZ, [RZ] ;  /* 0x00000000fffff984 */ /* 0x000fe20000000800 */
[----:B------:R-:W-:Y:S01]  /*6f10*/  @!PT LDS RZ, [RZ] ;  /* 0x00000000fffff984 */ /* 0x000fe20000000800 */
[----:B------:R-:W-:Y:S01]  /*6f20*/  @!PT LDS RZ, [RZ] ;  /* 0x00000000fffff984 */ /* 0x000fe20000000800 */
[----:B------:R-:W-:Y:S01]  /*6f30*/  @!PT LDS RZ, [RZ] ;  /* 0x00000000fffff984 */ /* 0x000fe20000000800 */
[----:B------:R2:W-:Y:S07]  /*6f40*/  MEMBAR.ALL.CTA ;  /* 0x0000000000007992 */ /* 0x0005ee0000008000 */
[----:B--2---:R-:W2:Y:S02]  /*6f50*/  FENCE.VIEW.ASYNC.S ;  /* 0x00000000000073c6 */ /* 0x004ea40000000000 */
[----:B--2---:R-:W-:Y:S06]  /*6f60*/  BAR.SYNC.DEFER_BLOCKING 0x1, 0x80 ;  /* 0x0042000000007b1d */ /* 0x004fec0000010000 */
[----:B------:R-:W-:Y:S05]  /*6f70*/  @P0 BRA `(.L_x_127) ;  /* 0x0000000000380947 */ /* 0x000fea0003800000 */
[----:B------:R-:W-:Y:S02]  /*6f80*/  UIADD3 UR4, UPT, UPT, UR48, 0x200, URZ ;  /* 0x0000020030047890 */ /* 0x000fe4000fffe0ff */
[----:B------:R-:W-:Y:S01]  /*6f90*/  UIADD3 UR8, UP0, UPT, UR52, 0x680, URZ ;  /* 0x0000068034087890 */ /* 0x000fe2000ff1e0ff */
[----:B------:R-:W-:Y:S01]  /*6fa0*/  UMOV UR43, UR36 ;  /* 0x00000024002b7c82 */ /* 0x000fe20008000000 */
[----:B------:R-:W-:Y:S02]  /*6fb0*/  UIADD3 UR5, UPT, UPT, UR41, 0x40, URZ ;  /* 0x0000004029057890 */ /* 0x000fe4000fffe0ff */
[----:B------:R-:W-:Y:S01]  /*6fc0*/  MOV R67, UR4 ;  /* 0x0000000400437c02 */ /* 0x000fe20008000f00 */
[----:B------:R-:W-:Y:S02]  /*6fd0*/  UIADD3.X UR9, UPT, UPT, URZ, UR53, URZ, UP0, !UPT ;  /* 0x00000035ff097290 */ /* 0x000fe400087fe4ff */
[----:B------:R-:W-:Y:S01]  /*6fe0*/  UIADD3 UR4, UPT, UPT, UR48, 0xa00, URZ ;  /* 0x00000a0030047890 */ /* 0x000fe2000fffe0ff */
[----:B------:R-:W-:Y:S01]  /*6ff0*/  R2UR UR40, R67 ;  /* 0x00000000432872ca */ /* 0x000fe200000e0000 */
[----:B------:R-:W-:Y:S01]  /*7000*/  UMOV UR6, UR42 ;  /* 0x0000002a00067c82 */ /* 0x000fe20008000000 */
[----:B------:R-:W-:Y:S11]  /*7010*/  UMOV UR7, UR36 ;  /* 0x0000002400077c82 */ /* 0x000ff60008000000 */
[----:B------:R2:W-:Y:S01]  /*7020*/  UTMASTG.3D [UR40], [UR8] ;  /* 0x00000028080073b5 */ /* 0x0005e20008010000 */
[----:B------:R2:W-:Y:S01]  /*7030*/  UTMASTG.3D [UR4], [UR8] ;  /* 0x00000004080073b5 */ /* 0x0005e20008010000 */
[----:B------:R0:W-:Y:S01]  /*7040*/  UTMACMDFLUSH ;  /* 0x00000000000079b7 */ /* 0x0001e20000000000 */
[----:B--2---:R-:W-:Y:S04]  /*7050*/  DEPBAR.LE SB0, 0x1 ;  /* 0x000080400000791a */ /* 0x004fe80000000000 */
.L_x_127:
[----:B------:R-:W-:Y:S05]  /*7060*/  BSYNC.RECONVERGENT B0 ;  /* 0x0000000000007941 */ /* 0x000fea0003800200 */
.L_x_126:
[----:B------:R-:W-:Y:S01]  /*7070*/  BAR.SYNC.DEFER_BLOCKING 0x1, 0x80 ;  /* 0x0042000000007b1d */ /* 0x000fe20000010000 */
[----:B------:R-:W-:Y:S01]  /*7080*/  ISETP.NE.AND P1, PT, R78, RZ, PT ;  /* 0x000000ff4e00720c */ /* 0x000fe20003f25270 */
[----:B------:R-:W-:Y:S01]  /*7090*/  UISETP.NE.AND UP0, UPT, UR49, URZ, UPT ;  /* 0x000000ff3100728c */ /* 0x000fe2000bf05270 */
[----:B------:R-:W-:Y:S11]  /*70a0*/  LEA R3, R38, UR48, 0x3 ;  /* 0x0000003026037c11 */ /* 0x000ff6000f8e18ff */
[----:B------:R-:W-:Y:S01]  /*70b0*/  @P1 SHF.L.U32 R2, R71, 0x1f, RZ ;  /* 0x0000001f47021819 */ /* 0x000fe200000006ff */
[----:B------:R-:W-:Y:S06]  /*70c0*/  BRA.U !UP0, `(.L_x_128) ;  /* 0x0000000108247547 */ /* 0x000fec000b800000 */
[----:B------:R-:W-:Y:S01]  /*70d0*/  IMAD.U32 R5, RZ, RZ, UR51 ;  /* 0x00000033ff057e24 */ /* 0x000fe2000f8e00ff */
[----:B------:R-:W-:Y:S01]  /*70e0*/  MOV R0, UR37 ;  /* 0x0000002500007c02 */ /* 0x000fe20008000f00 */
[----:B------:R-:W-:Y:S03]  /*70f0*/  UIADD3 UR51, UPT, UPT, UR51, 0x1, URZ ;  /* 0x0000000133337890 */ /* 0x000fe6000fffe0ff */
[----:B------:R-:W-:Y:S01]  /*7100*/  @P1 LEA R5, R5, UR48, 0x3 ;  /* 0x0000003005051c11 */ /* 0x000fe2000f8e18ff */
[----:B------:R-:W-:Y:S04]  /*7110*/  UISETP.NE.AND UP0, UPT, UR51, 0x4, UPT ;  /* 0x000000043300788c */ /* 0x000fe8000bf05270 */
[----:B------:R-:W-:Y:S01]  /*7120*/  @P1 VIADD R5, R5, 0xf0 ;  /* 0x000000f005051836 */ /* 0x000fe20000000000 */
[----:B------:R-:W-:Y:S04]  /*7130*/  USEL UR51, UR51, URZ, UP0 ;  /* 0x000000ff33337287 */ /* 0x000fe80008000000 */
[----:B------:R-:W-:Y:S04]  /*7140*/  @P1 PRMT R0, R0, 0x654, R5 ;  /* 0x0000065400001816 */ /* 0x000fe80000000005 */
[----:B------:R2:W-:Y:S04]  /*7150*/  @P1 SYNCS.ARRIVE.TRANS64.RED.A1T0 RZ, [R0+URZ], RZ ;  /* 0x000000ff00ff19a7 */ /* 0x0005e800081004ff */
.L_x_128:
[----:B------:R-:W3:Y:S01]  /*7160*/  @P1 SYNCS.PHASECHK.TRANS64.TRYWAIT P0, [R3+URZ+0xd0], R2 ;  /* 0x0000d002030015a7 */ /* 0x000ee200080011ff */
[----:B------:R-:W-:Y:S01]  /*7170*/  BSSY B1, `(.L_x_129) ;  /* 0x0000012000017945 */ /* 0x000fe20003800000 */
[----:B---3--:R-:W-:Y:S03]  /*7180*/  @P1 SEL R39, RZ, 0x1, !P0 ;  /* 0x00000001ff271807 */ /* 0x008fe60004000000 */
[----:B------:R-:W-:Y:S05]  /*7190*/  @!P1 BRA `(.L_x_130) ;  /* 0x00000000003c9947 */ /* 0x000fea0003800000 */
[----:B------:R-:W-:Y:S01]  /*71a0*/  ISETP.NE.AND P1, PT, R80, RZ, PT ;  /* 0x000000ff5000720c */ /* 0x000fe20003f25270 */
[----:B------:R-:W-:Y:S01]  /*71b0*/  BSSY B0, `(.L_x_131) ;  /* 0x0000009000007945 */ /* 0x000fe20003800000 */
[----:B------:R-:W-:Y:S11]  /*71c0*/  ISETP.NE.AND P0, PT, R39, RZ, PT ;  /* 0x000000ff2700720c */ /* 0x000ff60003f05270 */
[----:B------:R-:W-:Y:S05]  /*71d0*/  @P1 IMAD R4, R38, 0x1000, R77 ;  /* 0x0000100026041824 */ /* 0x000fea00078e024d */
[----:B------:R-:W-:Y:S05]  /*71e0*/  @P1 IADD3 R2, PT, PT, R4, UR48, RZ ;  /* 0x0000003004021c10 */ /* 0x000fea000fffe0ff */
[----:B------:R-:W-:Y:S01]  /*71f0*/  @P1 IMAD.IADD R2, R81, 0x1, R2 ;  /* 0x0000000151021824 */ /* 0x000fe200078e0202 */
[----:B------:R-:W-:Y:S06]  /*7200*/  @P0 BRA `(.L_x_132) ;  /* 0x00000000000c0947 */ /* 0x000fec0003800000 */
[----:B--2---:R-:W-:Y:S04]  /*7210*/  SHF.L.U32 R0, R71, 0x1f, RZ ;  /* 0x0000001f47007819 */ /* 0x004fe800000006ff */
[----:B------:R-:W2:Y:S02]  /*7220*/  SYNCS.PHASECHK.TRANS64.TRYWAIT P0, [R3+URZ+0xd0], R0 ;  /* 0x0000d000030075a7 */ /* 0x000ea400080011ff */
[----:B--2---:R-:W-:Y:S05]  /*7230*/  @!P0 BRA `(.L_x_133) ;  /* 0x0000002800e48947 */ /* 0x004fea0003800000 */
.L_x_132:
[----:B------:R-:W-:Y:S05]  /*7240*/  BSYNC B0 ;  /* 0x0000000000007941 */ /* 0x000fea0003800000 */
.L_x_131:
[----:B------:R-:W-:Y:S02]  /*7250*/  ISETP.NE.AND P0, PT, R80, RZ, PT ;  /* 0x000000ff5000720c */ /* 0x000fe40003f05270 */
[----:B------:R-:W-:Y:S11]  /*7260*/  IADD3 R38, PT, PT, R38, 0x1, RZ ;  /* 0x0000000126267810 */ /* 0x000ff60007ffe0ff */
[----:B------:R3:W4:Y:S04]  /*7270*/  @P0 LDS.128 R40, [R4+UR48+0x200] ;  /* 0x0002003004280984 */ /* 0x0007280008000c00 */
[----:B------:R3:W1:Y:S02]  /*7280*/  @P0 LDS.128 R48, [R2+0x200] ;  /* 0x0002000002300984 */ /* 0x0006640000000c00 */
.L_x_130:
[----:B------:R-:W-:Y:S05]  /*7290*/  BSYNC B1 ;  /* 0x0000000000017941 */ /* 0x000fea0003800000 */
.L_x_129:
[----:B--2---:R-:W-:Y:S05]  /*72a0*/  VIADD R3, R34, 0x10 ;  /* 0x0000001022037836 */ /* 0x004fea0000000000 */
[----:B------:R-:W-:Y:S04]  /*72b0*/  SHF.R.U32.HI R3, RZ, 0x15, R3 ;  /* 0x00000015ff037819 */ /* 0x000fe80000011603 */
[----:B------:R-:W-:Y:S11]  /*72c0*/  LOP3.LUT P0, RZ, R3, 0x3, R66, 0x48, !PT ;  /* 0x0000000303ff7812 */ /* 0x000ff60007804842 */
[----:B------:R-:W-:Y:S02]  /*72d0*/  @!UPT UIADD3 URZ, UPT, UPT, URZ, URZ, URZ ;  /* 0x000000fffffff290 */ /* 0x000fe4000fffe0ff */
[----:B------:R-:W-:Y:S05]  /*72e0*/  @!P0 BRA `(.L_x_134) ;  /* 0x0000000000408947 */ /* 0x000fea0003800000 */
[----:B------:R-:W2:Y:S01]  /*72f0*/  LDCU.64 UR8, c[0x4][0x70] ;  /* 0x01000e00ff0877ac */ /* 0x000ea20008000a00 */
[----:B------:R-:W-:Y:S01]  /*7300*/  MOV R3, 0x0 ;  /* 0x0000000000037802 */ /* 0x000fe20000000f00 */
[----:B------:R-:W-:Y:S02]  /*7310*/  HFMA2 R12, -RZ, RZ, 0, 5.9604644775390625e-08 ;  /* 0x00000001ff0c7431 */ /* 0x000fe400000001ff */
[----:B------:R-:W-:Y:S02]  /*7320*/  IMAD.MOV.U32 R8, RZ, RZ, 0x192 ;  /* 0x00000192ff087424 */ /* 0x000fe400078e00ff */
[----:B------:R-:W-:Y:S01]  /*7330*/  IMAD.MOV.U32 R13, RZ, RZ, RZ ;  /* 0x000000ffff0d7224 */ /* 0x000fe200078e00ff */
[----:B------:R-:W5:Y:S01]  /*7340*/  LDCU.64 UR6, c[0x4][0x78] ;  /* 0x01000f00ff0677ac */ /* 0x000f620008000a00 */
[----:B---3--:R-:W3:Y:S01]  /*7350*/  LDC.64 R2, c[0x4][R3] ;  /* 0x0100000003027b82 */ /* 0x008ee20000000a00 */
[----:B------:R-:W4:Y:S01]  /*7360*/  LDCU.64 UR4, c[0x4][0x10] ;  /* 0x01000200ff0477ac */ /* 0x000f220008000a00 */
[----:B--2---:R-:W-:Y:S01]  /*7370*/  MOV R5, UR9 ;  /* 0x0000000900057c02 */ /* 0x004fe20008000f00 */
[----:B------:R-:W-:Y:S01]  /*7380*/  IMAD.U32 R4, RZ, RZ, UR8 ;  /* 0x00000008ff047e24 */ /* 0x000fe2000f8e00ff */
[----:B-----5:R-:W-:Y:S01]  /*7390*/  MOV R7, UR7 ;  /* 0x0000000700077c02 */ /* 0x020fe20008000f00 */
[----:B------:R-:W-:Y:S01]  /*73a0*/  IMAD.U32 R6, RZ, RZ, UR6 ;  /* 0x00000006ff067e24 */ /* 0x000fe2000f8e00ff */
[----:B----4-:R-:W-:Y:S01]  /*73b0*/  MOV R11, UR5 ;  /* 0x00000005000b7c02 */ /* 0x010fe20008000f00 */
[----:B------:R-:W-:Y:S02]  /*73c0*/  IMAD.U32 R10, RZ, RZ, UR4 ;  /* 0x00000004ff0a7e24 */ /* 0x000fe4000f8e00ff */
[----:B------:R-:W-:Y:S07]  /*73d0*/  LEPC R20, `(.L_x_134) ;  /* 0x000000001014794e */ /* 0x000fee0000000000 */
[----:B-1-3--:R-:W-:Y:S05]  /*73e0*/  CALL.ABS.NOINC R2 ;  /* 0x0000000002007343 */ /* 0x00afea0003c00000 */
.L_x_134:
[----:B------:R-:W-:Y:S01]  /*73f0*/  ISETP.NE.AND P6, PT, R78, RZ, PT ;  /* 0x000000ff4e00720c */ /* 0x000fe20003fc5270 */
[----:B------:R-:W-:Y:S05]  /*7400*/  WARPSYNC.ALL ;  /* 0x0000000000007948 */ /* 0x000fea0003800000 */
[----:B------:R-:W-:Y:S01]  /*7410*/  R2UR UR4, R34 ;  /* 0x00000000220472ca */ /* 0x000fe200000e0000 */
[--C-:B----4-:R-:W-:Y:S01]  /*7420*/  HADD2.F32 R20, -RZ, R40.reuse.H0_H0 ;  /* 0x20000028ff147230 */ /* 0x110fe20000004100 */
[----:B------:R-:W-:Y:S01]  /*7430*/  ISETP.NE.AND P0, PT, R72, RZ, PT ;  /* 0x000000ff4800720c */ /* 0x000fe20003f05270 */
[----:B------:R-:W-:Y:S01]  /*7440*/  HADD2.F32 R21, -RZ, R40.H1_H1 ;  /* 0x30000028ff157230 */ /* 0x000fe20000004100 */
[----:B------:R-:W-:Y:S01]  /*7450*/  MOV R82, UR51 ;  /* 0x0000003300527c02 */ /* 0x000fe20008000f00 */
[--C-:B------:R-:W-:Y:S01]  /*7460*/  HADD2.F32 R36, -RZ, R41.reuse.H1_H1 ;  /* 0x30000029ff247230 */ /* 0x100fe20000004100 */
[----:B------:R-:W-:Y:S01]  /*7470*/  MOV R83, UR37 ;  /* 0x0000002500537c02 */ /* 0x000fe20008000f00 */
[----:B-1----:R-:W-:Y:S01]  /*7480*/  HADD2.F32 R37, -RZ, R48.H0_H0 ;  /* 0x20000030ff257230 */ /* 0x002fe20000004100 */
[----:B------:R-:W-:Y:S01]  /*7490*/  @P6 LEA R82, R82, UR48, 0x3 ;  /* 0x0000003052526c11 */ /* 0x000fe2000f8e18ff */
[----:B------:R-:W-:Y:S01]  /*74a0*/  BSSY.RECONVERGENT B0, `(.L_x_135) ;  /* 0x0000052000007945 */ /* 0x000fe20003800200 */
[----:B------:R-:W-:Y:S02]  /*74b0*/  @P6 SHF.L.U32 R88, R71, 0x1f, RZ ;  /* 0x0000001f47586819 */ /* 0x000fe400000006ff */
[----:B------:R-:W-:Y:S01]  /*74c0*/  @P6 IADD3 R82, PT, PT, R82, 0xf0, RZ ;  /* 0x000000f052526810 */ /* 0x000fe20007ffe0ff */
[----:B---3--:R-:W1:Y:S03]  /*74d0*/  LDTM.x16 R4, tmem[UR4+0x10] ;  /* 0x00001004000479ee */ /* 0x008e660008240000 */
[----:B------:R-:W-:Y:S02]  /*74e0*/  @P6 PRMT R82, R83, 0x654, R82 ;  /* 0x0000065453526816 */ /* 0x000fe40000000052 */
[----:B------:R-:W-:Y:S01]  /*74f0*/  LEA R83, R38, UR48, 0x3 ;  /* 0x0000003026537c11 */ /* 0x000fe2000f8e18ff */
[C---:B-1----:R-:W-:Y:S01]  /*7500*/  FMUL R0, R32.reuse, R4 ;  /* 0x0000000420007220 */ /* 0x042fe20000400000 */
[C---:B------:R-:W-:Y:S01]  /*7510*/  FMUL R2, R32.reuse, R5 ;  /* 0x0000000520027220 */ /* 0x040fe20000400000 */
[C---:B------:R-:W-:Y:S01]  /*7520*/  FMUL R3, R32.reuse, R6 ;  /* 0x0000000620037220 */ /* 0x040fe20000400000 */
[C---:B------:R-:W-:Y:S01]  /*7530*/  FMUL R7, R32.reuse, R7 ;  /* 0x0000000720077220 */ /* 0x040fe20000400000 */
[C---:B------:R-:W-:Y:S01]  /*7540*/  FFMA R0, R35.reuse, R20, R0 ;  /* 0x0000001423007223 */ /* 0x040fe20000000000 */
[----:B------:R-:W-:Y:S02]  /*7550*/  HADD2.F32 R20, -RZ, R41.H0_H0 ;  /* 0x20000029ff147230 */ /* 0x000fe40000004100 */
[C---:B------:R-:W-:Y:S01]  /*7560*/  FFMA R2, R35.reuse, R21, R2 ;  /* 0x0000001523027223 */ /* 0x040fe20000000002 */
[C---:B------:R-:W-:Y:S01]  /*7570*/  FMUL R4, R32.reuse, R8 ;  /* 0x0000000820047220 */ /* 0x040fe20000400000 */
[C---:B------:R-:W-:Y:S01]  /*7580*/  FMUL R5, R32.reuse, R9 ;  /* 0x0000000920057220 */ /* 0x040fe20000400000 */
[--C-:B------:R-:W-:Y:S02]  /*7590*/  HADD2.F32 R21, -RZ, R43.reuse.H0_H0 ;  /* 0x2000002bff157230 */ /* 0x100fe40000004100 */
[C---:B------:R-:W-:Y:S01]  /*75a0*/  FFMA R3, R35.reuse, R20, R3 ;  /* 0x0000001423037223 */ /* 0x040fe20000000003 */
[--C-:B------:R-:W-:Y:S02]  /*75b0*/  HADD2.F32 R20, -RZ, R42.reuse.H0_H0 ;  /* 0x2000002aff147230 */ /* 0x100fe40000004100 */
[C---:B------:R-:W-:Y:S01]  /*75c0*/  FFMA R7, R35.reuse, R36, R7 ;  /* 0x0000002423077223 */ /* 0x040fe20000000007 */
[C---:B------:R-:W-:Y:S01]  /*75d0*/  FMUL R6, R32.reuse, R10 ;  /* 0x0000000a20067220 */ /* 0x040fe20000400000 */
[----:B------:R-:W-:Y:S02]  /*75e0*/  HADD2.F32 R36, -RZ, R43.H1_H1 ;  /* 0x3000002bff247230 */ /* 0x000fe40000004100 */
[C---:B------:R-:W-:Y:S01]  /*75f0*/  FMUL R11, R32.reuse, R11 ;  /* 0x0000000b200b7220 */ /* 0x040fe20000400000 */
[C---:B------:R-:W-:Y:S01]  /*7600*/  FFMA R4, R35.reuse, R20, R4 ;  /* 0x0000001423047223 */ /* 0x040fe20000000004 */
[----:B------:R-:W-:Y:S02]  /*7610*/  HADD2.F32 R20, -RZ, R42.H1_H1 ;  /* 0x3000002aff147230 */ /* 0x000fe40000004100 */
[C---:B------:R-:W-:Y:S01]  /*7620*/  FMUL R8, R32.reuse, R12 ;  /* 0x0000000c20087220 */ /* 0x040fe20000400000 */
[C---:B------:R-:W-:Y:S01]  /*7630*/  FMUL R9, R32.reuse, R13 ;  /* 0x0000000d20097220 */ /* 0x040fe20000400000 */
[C---:B------:R-:W-:Y:S01]  /*7640*/  FMUL R10, R32.reuse, R14 ;  /* 0x0000000e200a7220 */ /* 0x040fe20000400000 */
[C---:B------:R-:W-:Y:S01]  /*7650*/  FMUL R15, R32.reuse, R15 ;  /* 0x0000000f200f7220 */ /* 0x040fe20000400000 */
[C---:B------:R-:W-:Y:S01]  /*7660*/  FFMA R5, R35.reuse, R20, R5 ;  /* 0x0000001423057223 */ /* 0x040fe20000000005 */
[----:B------:R-:W-:Y:S02]  /*7670*/  HADD2.F32 R20, -RZ, R48.H1_H1 ;  /* 0x30000030ff147230 */ /* 0x000fe40000004100 */
[C---:B------:R-:W-:Y:S01]  /*7680*/  FFMA R6, R35.reuse, R21, R6 ;  /* 0x0000001523067223 */ /* 0x040fe20000000006 */
[C---:B------:R-:W-:Y:S01]  /*7690*/  FFMA R11, R35.reuse, R36, R11 ;  /* 0x00000024230b7223 */ /* 0x040fe2000000000b */
[C---:B------:R-:W-:Y:S01]  /*76a0*/  FFMA R8, R35.reuse, R37, R8 ;  /* 0x0000002523087223 */ /* 0x040fe20000000008 */
[--C-:B------:R-:W-:Y:S02]  /*76b0*/  HADD2.F32 R21, -RZ, R49.reuse.H0_H0 ;  /* 0x20000031ff157230 */ /* 0x100fe40000004100 */
[C---:B------:R-:W-:Y:S01]  /*76c0*/  FFMA R9, R35.reuse, R20, R9 ;  /* 0x0000001423097223 */ /* 0x040fe20000000009 */
[----:B------:R-:W-:Y:S02]  /*76d0*/  HADD2.F32 R20, -RZ, R49.H1_H1 ;  /* 0x30000031ff147230 */ /* 0x000fe40000004100 */
[C---:B------:R-:W-:Y:S01]  /*76e0*/  FMUL R12, R32.reuse, R16 ;  /* 0x00000010200c7220 */ /* 0x040fe20000400000 */
[C---:B------:R-:W-:Y:S01]  /*76f0*/  FMUL R13, R32.reuse, R17 ;  /* 0x00000011200d7220 */ /* 0x040fe20000400000 */
[C---:B------:R-:W-:Y:S01]  /*7700*/  FFMA R10, R35.reuse, R21, R10 ;  /* 0x00000015230a7223 */ /* 0x040fe2000000000a */
[--C-:B------:R-:W-:Y:S02]  /*7710*/  HADD2.F32 R21, -RZ, R50.reuse.H0_H0 ;  /* 0x20000032ff157230 */ /* 0x100fe40000004100 */
[C---:B------:R-:W-:Y:S01]  /*7720*/  FFMA R15, R35.reuse, R20, R15 ;  /* 0x00000014230f7223 */ /* 0x040fe2000000000f */
[----:B------:R-:W-:Y:S02]  /*7730*/  HADD2.F32 R20, -RZ, R50.H1_H1 ;  /* 0x30000032ff147230 */ /* 0x000fe40000004100 */
[C---:B------:R-:W-:Y:S01]  /*7740*/  FMUL R14, R32.reuse, R18 ;  /* 0x00000012200e7220 */ /* 0x040fe20000400000 */
[--C-:B------:R-:W-:Y:S02]  /*7750*/  HADD2.F32 R37, -RZ, R51.reuse.H0_H0 ;  /* 0x20000033ff257230 */ /* 0x100fe40000004100 */
[----:B------:R-:W-:Y:S01]  /*7760*/  FMUL R19, R32, R19 ;  /* 0x0000001320137220 */ /* 0x000fe20000400000 */
[----:B------:R-:W-:Y:S01]  /*7770*/  HADD2.F32 R36, -RZ, R51.H1_H1 ;  /* 0x30000033ff247230 */ /* 0x000fe20000004100 */
        /* <DEDUP_REMOVED lines=22> */
[----:B------:R-:W-:Y:S02]  /*78e0*/  UIADD3 UR12, UP0, UPT, UR52, 0x680, URZ ;  /* 0x00000680340c7890 */ /* 0x000fe4000ff1e0ff */
[----:B------:R-:W-:Y:S02]  /*78f0*/  UIADD3 UR9, UPT, UPT, UR41, 0x10, URZ ;  /* 0x0000001029097890 */ /* 0x000fe4000fffe0ff */
[----:B------:R-:W-:Y:S02]  /*7900*/  UIADD3 UR8, UPT, UPT, UR48, 0x1200, URZ ;  /* 0x0000120030087890 */ /* 0x000fe4000fffe0ff */
[----:B------:R-:W-:Y:S01]  /*7910*/  UIADD3.X UR13, UPT, UPT, URZ, UR53, URZ, UP0, !UPT ;  /* 0x00000035ff0d7290 */ /* 0x000fe200087fe4ff */
[----:B------:R-:W-:Y:S01]  /*7920*/  UMOV UR10, UR42 ;  /* 0x0000002a000a7c82 */ /* 0x000fe20008000000 */
[----:B------:R-:W-:Y:S01]  /*7930*/  UMOV UR11, UR36 ;  /* 0x00000024000b7c82 */ /* 0x000fe20008000000 */
[----:B------:R-:W-:Y:S02]  /*7940*/  UIADD3 UR5, UPT, UPT, UR41, 0x50, URZ ;  /* 0x0000005029057890 */ /* 0x000fe4000fffe0ff */
[----:B------:R-:W-:Y:S01]  /*7950*/  UIADD3 UR4, UPT, UPT, UR48, 0x1a00, URZ ;  /* 0x00001a0030047890 */ /* 0x000fe2000fffe0ff */
[----:B------:R-:W-:Y:S03]  /*7960*/  UMOV UR6, UR42 ;  /* 0x0000002a00067c82 */ /* 0x000fe60008000000 */
[----:B------:R2:W-:Y:S01]  /*7970*/  UTMASTG.3D [UR8], [UR12] ;  /* 0x000000080c0073b5 */ /* 0x0005e20008010000 */
[----:B------:R-:W-:Y:S04]  /*7980*/  UMOV UR7, UR36 ;  /* 0x0000002400077c82 */ /* 0x000fe80008000000 */
[----:B------:R2:W-:Y:S01]  /*7990*/  UTMASTG.3D [UR4], [UR12] ;  /* 0x000000040c0073b5 */ /* 0x0005e20008010000 */
[----:B------:R0:W-:Y:S01]  /*79a0*/  UTMACMDFLUSH ;  /* 0x00000000000079b7 */ /* 0x0001e20000000000 */
[----:B--2---:R-:W-:Y:S04]  /*79b0*/  DEPBAR.LE SB0, 0x1 ;  /* 0x000080400000791a */ /* 0x004fe80000000000 */
.L_x_136:
[----:B------:R-:W-:Y:S05]  /*79c0*/  BSYNC.RECONVERGENT B0 ;  /* 0x0000000000007941 */ /* 0x000fea0003800200 */
.L_x_135:
[----:B------:R-:W-:Y:S01]  /*79d0*/  BAR.SYNC.DEFER_BLOCKING 0x1, 0x80 ;  /* 0x0042000000007b1d */ /* 0x000fe20000010000 */
[----:B------:R-:W-:Y:S04]  /*79e0*/  UIADD3 UR40, UPT, UPT, UR51, 0x1, URZ ;  /* 0x0000000133287890 */ /* 0x000fe8000fffe0ff */
[----:B------:R-:W-:Y:S04]  /*79f0*/  UISETP.NE.AND UP0, UPT, UR40, 0x4, UPT ;  /* 0x000000042800788c */ /* 0x000fe8000bf05270 */
[----:B------:R-:W-:Y:S01]  /*7a00*/  USEL UR40, UR40, URZ, UP0 ;  /* 0x000000ff28287287 */ /* 0x000fe20008000000 */
[----:B------:R2:W-:Y:S01]  /*7a10*/  @P6 SYNCS.ARRIVE.TRANS64.RED.A1T0 RZ, [R82+URZ], RZ ;  /* 0x000000ff52ff69a7 */ /* 0x0005e200081004ff */
[----:B------:R-:W-:Y:S01]  /*7a20*/  BSSY B1, `(.L_x_137) ;  /* 0x0000013000017945 */ /* 0x000fe20003800000 */
[----:B------:R-:W3:Y:S02]  /*7a30*/  @P6 SYNCS.PHASECHK.TRANS64.TRYWAIT P0, [R83+URZ+0xd0], R88 ;  /* 0x0000d058530065a7 */ /* 0x000ee400080011ff */
[----:B---3--:R-:W-:Y:S01]  /*7a40*/  @P6 SEL R39, RZ, 0x1, !P0 ;  /* 0x00000001ff276807 */ /* 0x008fe20004000000 */
[----:B--2---:R-:W-:Y:S06]  /*7a50*/  @!P6 BRA `(.L_x_138) ;  /* 0x00000000003ce947 */ /* 0x004fec0003800000 */
[----:B------:R-:W-:Y:S01]  /*7a60*/  ISETP.NE.AND P1, PT, R80, RZ, PT ;  /* 0x000000ff5000720c */ /* 0x000fe20003f25270 */
[----:B------:R-:W-:Y:S01]  /*7a70*/  BSSY B0, `(.L_x_139) ;  /* 0x0000009000007945 */ /* 0x000fe20003800000 */
[----:B------:R-:W-:Y:S11]  /*7a80*/  ISETP.NE.AND P0, PT, R39, RZ, PT ;  /* 0x000000ff2700720c */ /* 0x000ff60003f05270 */
[----:B------:R-:W-:Y:S05]  /*7a90*/  @P1 IMAD R2, R38, 0x1000, R77 ;  /* 0x0000100026021824 */ /* 0x000fea00078e024d */
[----:B------:R-:W-:Y:S05]  /*7aa0*/  @P1 IADD3 R0, PT, PT, R2, UR48, RZ ;  /* 0x0000003002001c10 */ /* 0x000fea000fffe0ff */
[----:B------:R-:W-:Y:S01]  /*7ab0*/  @P1 IMAD.IADD R0, R81, 0x1, R0 ;  /* 0x0000000151001824 */ /* 0x000fe200078e0200 */
[----:B------:R-:W-:Y:S06]  /*7ac0*/  @P0 BRA `(.L_x_140) ;  /* 0x00000000000c0947 */ /* 0x000fec0003800000 */
[----:B------:R-:W-:Y:S04]  /*7ad0*/  SHF.L.U32 R4, R71, 0x1f, RZ ;  /* 0x0000001f47047819 */ /* 0x000fe800000006ff */
[----:B------:R-:W2:Y:S02]  /*7ae0*/  SYNCS.PHASECHK.TRANS64.TRYWAIT P0, [R83+URZ+0xd0], R4 ;  /* 0x0000d004530075a7 */ /* 0x000ea400080011ff */
[----:B--2---:R-:W-:Y:S05]  /*7af0*/  @!P0 BRA `(.L_x_141) ;  /* 0x0000002000c88947 */ /* 0x004fea0003800000 */
.L_x_140:
[----:B------:R-:W-:Y:S05]  /*7b00*/  BSYNC B0 ;  /* 0x0000000000007941 */ /* 0x000fea0003800000 */
.L_x_139:
[----:B------:R-:W-:Y:S02]  /*7b10*/  ISETP.NE.AND P0, PT, R80, RZ, PT ;  /* 0x000000ff5000720c */ /* 0x000fe40003f05270 */
[----:B------:R-:W-:Y:S11]  /*7b20*/  IADD3 R38, PT, PT, R38, 0x1, RZ ;  /* 0x0000000126267810 */ /* 0x000ff60007ffe0ff */
[----:B------:R3:W4:Y:S04]  /*7b30*/  @P0 LDS.128 R40, [R2+UR48+0x200] ;  /* 0x0002003002280984 */ /* 0x0007280008000c00 */
[----:B------:R3:W1:Y:S02]  /*7b40*/  @P0 LDS.128 R48, [R0+0x200] ;  /* 0x0002000000300984 */ /* 0x0006640000000c00 */
.L_x_138:
[----:B------:R-:W-:Y:S05]  /*7b50*/  BSYNC B1 ;  /* 0x0000000000017941 */ /* 0x000fea0003800000 */
.L_x_137:
[----:B------:R-:W-:Y:S05]  /*7b60*/  VIADD R3, R34, 0x20 ;  /* 0x0000002022037836 */ /* 0x000fea0000000000 */
[----:B------:R-:W-:Y:S04]  /*7b70*/  SHF.R.U32.HI R3, RZ, 0x15, R3 ;  /* 0x00000015ff037819 */ /* 0x000fe80000011603 */
[----:B------:R-:W-:Y:S11]  /*7b80*/  LOP3.LUT P0, RZ, R3, 0x3, R66, 0x48, !PT ;  /* 0x0000000303ff7812 */ /* 0x000ff60007804842 */
[----:B------:R-:W-:Y:S02]  /*7b90*/  @!UPT UIADD3 URZ, UPT, UPT, URZ, URZ, URZ ;  /* 0x000000fffffff290 */ /* 0x000fe4000fffe0ff */
[----:B------:R-:W-:Y:S05]  /*7ba0*/  @!P0 BRA `(.L_x_142) ;  /* 0x0000000000408947 */ /* 0x000fea0003800000 */
[----:B------:R-:W5:Y:S01]  /*7bb0*/  LDCU.64 UR8, c[0x4][0x70] ;  /* 0x01000e00ff0877ac */ /* 0x000f620008000a00 */
[----:B------:R-:W-:Y:S01]  /*7bc0*/  MOV R3, 0x0 ;  /* 0x0000000000037802 */ /* 0x000fe20000000f00 */
[----:B------:R-:W-:Y:S02]  /*7bd0*/  HFMA2 R12, -RZ, RZ, 0, 5.9604644775390625e-08 ;  /* 0x00000001ff0c7431 */ /* 0x000fe400000001ff */
[----:B------:R-:W-:Y:S02]  /*7be0*/  IMAD.MOV.U32 R8, RZ, RZ, 0x192 ;  /* 0x00000192ff087424 */ /* 0x000fe400078e00ff */
[----:B------:R-:W-:Y:S01]  /*7bf0*/  IMAD.MOV.U32 R13, RZ, RZ, RZ ;  /* 0x000000ffff0d7224 */ /* 0x000fe200078e00ff */
[----:B------:R-:W4:Y:S01]  /*7c00*/  LDCU.64 UR6, c[0x4][0x78] ;  /* 0x01000f00ff0677ac */ /* 0x000f220008000a00 */
[----:B---3--:R-:W3:Y:S01]  /*7c10*/  LDC.64 R2, c[0x4][R3] ;  /* 0x0100000003027b82 */ /* 0x008ee20000000a00 */
[----:B------:R-:W1:Y:S01]  /*7c20*/  LDCU.64 UR4, c[0x4][0x10] ;  /* 0x01000200ff0477ac */ /* 0x000e620008000a00 */
[----:B-----5:R-:W-:Y:S01]  /*7c30*/  MOV R5, UR9 ;  /* 0x0000000900057c02 */ /* 0x020fe20008000f00 */
[----:B--2---:R-:W-:Y:S01]  /*7c40*/  IMAD.U32 R4, RZ, RZ, UR8 ;  /* 0x00000008ff047e24 */ /* 0x004fe2000f8e00ff */
[----:B----4-:R-:W-:Y:S01]  /*7c50*/  MOV R7, UR7 ;  /* 0x0000000700077c02 */ /* 0x010fe20008000f00 */
[----:B------:R-:W-:Y:S01]  /*7c60*/  IMAD.U32 R6, RZ, RZ, UR6 ;  /* 0x00000006ff067e24 */ /* 0x000fe2000f8e00ff */
[----:B-1----:R-:W-:Y:S01]  /*7c70*/  MOV R11, UR5 ;  /* 0x00000005000b7c02 */ /* 0x002fe20008000f00 */
[----:B------:R-:W-:Y:S02]  /*7c80*/  IMAD.U32 R10, RZ, RZ, UR4 ;  /* 0x00000004ff0a7e24 */ /* 0x000fe4000f8e00ff */
[----:B------:R-:W-:Y:S07]  /*7c90*/  LEPC R20, `(.L_x_142) ;  /* 0x000000001014794e */ /* 0x000fee0000000000 */
[----:B---3--:R-:W-:Y:S05]  /*7ca0*/  CALL.ABS.NOINC R2 ;  /* 0x0000000002007343 */ /* 0x008fea0003c00000 */
.L_x_142:
        /* <DEDUP_REMOVED lines=8> */
[----:B--2---:R-:W-:Y:S01]  /*7d30*/  MOV R83, UR37 ;  /* 0x0000002500537c02 */ /* 0x004fe20008000f00 */
[----:B-1----:R-:W-:Y:S01]  /*7d40*/  HADD2.F32 R37, -RZ, R48.H0_H0 ;  /* 0x20000030ff257230 */ /* 0x002fe20000004100 */
[----:B------:R-:W-:Y:S01]  /*7d50*/  @P6 LEA R82, R82, UR48, 0x3 ;  /* 0x0000003052526c11 */ /* 0x000fe2000f8e18ff */
[----:B------:R-:W-:Y:S01]  /*7d60*/  BSSY.RECONVERGENT B0, `(.L_x_143) ;  /* 0x0000052000007945 */ /* 0x000fe20003800200 */
[----:B------:R-:W-:Y:S02]  /*7d70*/  LEA R88, R38, UR48, 0x3 ;  /* 0x0000003026587c11 */ /* 0x000fe4000f8e18ff */
[----:B------:R-:W-:Y:S01]  /*7d80*/  @P6 IADD3 R82, PT, PT, R82, 0xf0, RZ ;  /* 0x000000f052526810 */ /* 0x000fe20007ffe0ff */
[----:B------:R-:W3:Y:S03]  /*7d90*/  LDTM.x16 R4, tmem[UR4+0x20] ;  /* 0x00002004000479ee */ /* 0x000ee60008240000 */
[----:B------:R-:W-:Y:S02]  /*7da0*/  @P6 PRMT R82, R83, 0x654, R82 ;  /* 0x0000065453526816 */ /* 0x000fe40000000052 */
[----:B------:R-:W-:Y:S01]  /*7db0*/  @P6 SHF.L.U32 R83, R71, 0x1f, RZ ;  /* 0x0000001f47536819 */ /* 0x000fe200000006ff */
[C---:B---3--:R-:W-:Y:S01]  /*7dc0*/  FMUL R0, R32.reuse, R4 ;  /* 0x0000000420007220 */ /* 0x048fe20000400000 */
        /* <DEDUP_REMOVED lines=75> */
.L_x_144:
[----:B------:R-:W-:Y:S05]  /*8280*/  BSYNC.RECONVERGENT B0 ;  /* 0x0000000000007941 */ /* 0x000fea0003800200 */
.L_x_143:
        /* <DEDUP_REMOVED lines=19> */
.L_x_148:
[----:B------:R-:W-:Y:S05]  /*83c0*/  BSYNC B0 ;  /* 0x0000000000007941 */ /* 0x000fea0003800000 */
.L_x_147:
[----:B------:R-:W-:Y:S11]  /*83d0*/  ISETP.NE.AND P0, PT, R80, RZ, PT ;  /* 0x000000ff5000720c */ /* 0x000ff60003f05270 */
[----:B------:R-:W-:Y:S02]  /*83e0*/  @!UPT UIADD3 URZ, UPT, UPT, URZ, URZ, URZ ;  /* 0x000000fffffff290 */ /* 0x000fe4000fffe0ff */
[----:B------:R3:W4:Y:S04]  /*83f0*/  @P0 LDS.128 R40, [R38+UR48+0x200] ;  /* 0x0002003026280984 */ /* 0x0007280008000c00 */
[----:B------:R3:W1:Y:S02]  /*8400*/  @P0 LDS.128 R48, [R81+0x200] ;  /* 0x0002000051300984 */ /* 0x0006640000000c00 */
.L_x_146:
[----:B------:R-:W-:Y:S05]  /*8410*/  BSYNC B1 ;  /* 0x0000000000017941 */ /* 0x000fea0003800000 */
.L_x_145:
        /* <DEDUP_REMOVED lines=11> */
[----:B------:R-:W1:Y:S01]  /*84d0*/  LDC.64 R2, c[0x4][R3] ;  /* 0x0100000003027b82 */ /* 0x000e620000000a00 */
[----:B------:R-:W3:Y:S01]  /*84e0*/  LDCU.64 UR4, c[0x4][0x10] ;  /* 0x01000200ff0477ac */ /* 0x000ee20008000a00 */
[----:B--2---:R-:W-:Y:S01]  /*84f0*/  MOV R5, UR9 ;  /* 0x0000000900057c02 */ /* 0x004fe20008000f00 */
[----:B------:R-:W-:Y:S01]  /*8500*/  IMAD.U32 R4, RZ, RZ, UR8 ;  /* 0x00000008ff047e24 */ /* 0x000fe2000f8e00ff */
[----:B-----5:R-:W-:Y:S01]  /*8510*/  MOV R7, UR7 ;  /* 0x0000000700077c02 */ /* 0x020fe20008000f00 */
[----:B------:R-:W-:Y:S01]  /*8520*/  IMAD.U32 R6, RZ, RZ, UR6 ;  /* 0x00000006ff067e24 */ /* 0x000fe2000f8e00ff */
[----:B---3--:R-:W-:Y:S01]  /*8530*/  MOV R11, UR5 ;  /* 0x00000005000b7c02 */ /* 0x008fe20008000f00 */
[----:B------:R-:W-:Y:S02]  /*8540*/  IMAD.U32 R10, RZ, RZ, UR4 ;  /* 0x00000004ff0a7e24 */ /* 0x000fe4000f8e00ff */
[----:B------:R-:W-:Y:S07]  /*8550*/  LEPC R20, `(.L_x_150) ;  /* 0x000000001014794e */ /* 0x000fee0000000000 */
[----:B-1--4-:R-:W-:Y:S05]  /*8560*/  CALL.ABS.NOINC R2 ;  /* 0x0000000002007343 */ /* 0x012fea0003c00000 */
.L_x_150:
[----:B------:R-:W-:Y:S01]  /*8570*/  ISETP.NE.AND P0, PT, R72, RZ, PT ;  /* 0x000000ff4800720c */ /* 0x000fe20003f05270 */
[----:B------:R-:W-:Y:S05]  /*8580*/  WARPSYNC.ALL ;  /* 0x0000000000007948 */ /* 0x000fea0003800000 */
[----:B------:R-:W-:Y:S01]  /*8590*/  R2UR UR4, R34 ;  /* 0x00000000220472ca */ /* 0x000fe200000e0000 */
[--C-:B----4-:R-:W-:Y:S01]  /*85a0*/  HADD2.F32 R20, -RZ, R40.reuse.H0_H0 ;  /* 0x20000028ff147230 */ /* 0x110fe20000004100 */
[----:B------:R-:W-:Y:S01]  /*85b0*/  IADD3 R74, PT, PT, R74, 0x160, RZ ;  /* 0x000001604a4a7810 */ /* 0x000fe20007ffe0ff */
[----:B------:R-:W-:Y:S01]  /*85c0*/  HADD2.F32 R36, -RZ, R40.H1_H1 ;  /* 0x30000028ff247230 */ /* 0x000fe20000004100 */
[----:B------:R-:W-:Y:S01]  /*85d0*/  BSSY.RECONVERGENT B0, `(.L_x_151) ;  /* 0x0000053000007945 */ /* 0x000fe20003800200 */
[--C-:B------:R-:W-:Y:S01]  /*85e0*/  HADD2.F32 R21, -RZ, R41.reuse.H0_H0 ;  /* 0x20000029ff157230 */ /* 0x100fe20000004100 */
[----:B------:R-:W-:Y:S01]  /*85f0*/  LOP3.LUT R74, R74, 0xfefffff8, RZ, 0xc0, !PT ;  /* 0xfefffff84a4a7812 */ /* 0x000fe200078ec0ff */
[----:B---3--:R-:W-:Y:S02]  /*8600*/  HADD2.F32 R38, -RZ, R41.H1_H1 ;  /* 0x30000029ff267230 */ /* 0x008fe40000004100 */
[--C-:B------:R-:W-:Y:S02]  /*8610*/  HADD2.F32 R37, -RZ, R42.reuse.H0_H0 ;  /* 0x2000002aff257230 */ /* 0x100fe40000004100 */
[----:B------:R-:W-:Y:S02]  /*8620*/  HADD2.F32 R40, -RZ, R42.H1_H1 ;  /* 0x3000002aff287230 */ /* 0x000fe40000004100 */
[----:B------:R-:W2:Y:S01]  /*8630*/  LDTM.x16 R4, tmem[UR4+0x30] ;  /* 0x00003004000479ee */ /* 0x000ea20008240000 */
[----:B------:R-:W-:Y:S01]  /*8640*/  NOP ;  /* 0x0000000000007918 */ /* 0x000fe20000000000 */
[----:B--2---:R2:W-:Y:S01]  /*8650*/  SYNCS.ARRIVE.TRANS64.RED.A1T0 RZ, [R74+URZ], RZ ;  /* 0x000000ff4aff79a7 */ /* 0x0045e200081004ff */
[--C-:B------:R-:W-:Y:S02]  /*8660*/  HADD2.F32 R39, -RZ, R43.reuse.H0_H0 ;  /* 0x2000002bff277230 */ /* 0x100fe40000004100 */
[----:B------:R-:W-:Y:S02]  /*8670*/  HADD2.F32 R42, -RZ, R43.H1_H1 ;  /* 0x3000002bff2a7230 */ /* 0x000fe40000004100 */
[--C-:B-1----:R-:W-:Y:S02]  /*8680*/  HADD2.F32 R41, -RZ, R48.reuse.H0_H0 ;  /* 0x20000030ff297230 */ /* 0x102fe40000004100 */
[----:B------:R-:W-:Y:S02]  /*8690*/  HADD2.F32 R43, -RZ, R48.H1_H1 ;  /* 0x30000030ff2b7230 */ /* 0x000fe40000004100 */
[--C-:B------:R-:W-:Y:S02]  /*86a0*/  HADD2.F32 R44, -RZ, R49.reuse.H0_H0 ;  /* 0x20000031ff2c7230 */ /* 0x100fe40000004100 */
[----:B------:R-:W-:Y:S02]  /*86b0*/  HADD2.F32 R46, -RZ, R49.H1_H1 ;  /* 0x30000031ff2e7230 */ /* 0x000fe40000004100 */
[--C-:B------:R-:W-:Y:S02]  /*86c0*/  HADD2.F32 R45, -RZ, R50.reuse.H0_H0 ;  /* 0x20000032ff2d7230 */ /* 0x100fe40000004100 */
[----:B------:R-:W-:Y:S02]  /*86d0*/  HADD2.F32 R48, -RZ, R50.H1_H1 ;  /* 0x30000032ff307230 */ /* 0x000fe40000004100 */
[--C-:B------:R-:W-:Y:S02]  /*86e0*/  HADD2.F32 R47, -RZ, R51.reuse.H0_H0 ;  /* 0x20000033ff2f7230 */ /* 0x100fe40000004100 */
[----:B------:R-:W-:Y:S02]  /*86f0*/  HADD2.F32 R50, -RZ, R51.H1_H1 ;  /* 0x30000033ff327230 */ /* 0x000fe40000004100 */
[C---:B------:R-:W-:Y:S01]  /*8700*/  FMUL R4, R32.reuse, R4 ;  /* 0x0000000420047220 */ /* 0x040fe20000400000 */
[C---:B------:R-:W-:Y:S01]  /*8710*/  FMUL R5, R32.reuse, R5 ;  /* 0x0000000520057220 */ /* 0x040fe20000400000 */
[C---:B------:R-:W-:Y:S01]  /*8720*/  FMUL R6, R32.reuse, R6 ;  /* 0x0000000620067220 */ /* 0x040fe20000400000 */
[C---:B------:R-:W-:Y:S01]  /*8730*/  FMUL R7, R32.reuse, R7 ;  /* 0x0000000720077220 */ /* 0x040fe20000400000 */
[C---:B------:R-:W-:Y:S01]  /*8740*/  FFMA R4, R35.reuse, R20, R4 ;  /* 0x0000001423047223 */ /* 0x040fe20000000004 */
        /* <DEDUP_REMOVED lines=21> */
[----:B------:R-:W-:Y:S01]  /*88a0*/  FFMA R15, R35, R46, R15 ;  /* 0x0000002e230f7223 */ /* 0x000fe2000000000f */
        /* <DEDUP_REMOVED lines=20> */
[----:B-1----:R-:W1:Y:S02]  /*89f0*/  FENCE.VIEW.ASYNC.S ;  /* 0x00000000000073c6 */ /* 0x002e640000000000 */
[----:B-1----:R-:W-:Y:S06]  /*8a00*/  BAR.SYNC.DEFER_BLOCKING 0x1, 0x80 ;  /* 0x0042000000007b1d */ /* 0x002fec0000010000 */
        /* <DEDUP_REMOVED lines=14> */
[----:B-1----:R-:W-:Y:S04]  /*8af0*/  DEPBAR.LE SB0, 0x1 ;  /* 0x000080400000791a */ /* 0x002fe80000000000 */
.L_x_152:
[----:B------:R-:W-:Y:S05]  /*8b00*/  BSYNC.RECONVERGENT B0 ;  /* 0x0000000000007941 */ /* 0x000fea0003800200 */
.L_x_151:
[----:B------:R-:W-:Y:S01]  /*8b10*/  BAR.SYNC.DEFER_BLOCKING 0x1, 0x80 ;  /* 0x0042000000007b1d */ /* 0x000fe20000010000 */
[----:B------:R-:W-:Y:S01]  /*8b20*/  UISETP.NE.AND UP0, UPT, UR49, -0x4, UPT ;  /* 0xfffffffc3100788c */ /* 0x000fe2000bf05270 */
[----:B------:R-:W-:Y:S08]  /*8b30*/  IADD3 R0, PT, PT, R30, 0x1, RZ ;  /* 0x000000011e007810 */ /* 0x000ff00007ffe0ff */
[----:B------:R-:W-:Y:S05]  /*8b40*/  BRA.U !UP0, `(.L_x_153) ;  /* 0x0000000108287547 */ /* 0x000fea000b800000 */
[----:B------:R-:W-:Y:S01]  /*8b50*/  ISETP.NE.AND P0, PT, R78, RZ, PT ;  /* 0x000000ff4e00720c */ /* 0x000fe20003f05270 */
[----:B------:R-:W-:Y:S01]  /*8b60*/  IMAD.U32 R3, RZ, RZ, UR51 ;  /* 0x00000033ff037e24 */ /* 0x000fe2000f8e00ff */
[----:B------:R-:W-:Y:S01]  /*8b70*/  UIADD3 UR51, UPT, UPT, UR51, 0x1, URZ ;  /* 0x0000000133337890 */ /* 0x000fe2000fffe0ff */
[----:B------:R-:W-:Y:S03]  /*8b80*/  IMAD.U32 R2, RZ, RZ, UR37 ;  /* 0x00000025ff027e24 */ /* 0x000fe6000f8e00ff */
[----:B------:R-:W-:Y:S04]  /*8b90*/  UISETP.NE.AND UP0, UPT, UR51, 0x4, UPT ;  /* 0x000000043300788c */ /* 0x000fe8000bf05270 */
[----:B------:R-:W-:Y:S03]  /*8ba0*/  USEL UR51, UR51, URZ, UP0 ;  /* 0x000000ff33337287 */ /* 0x000fe60008000000 */
[----:B------:R-:W-:Y:S05]  /*8bb0*/  @P0 LEA R3, R3, UR48, 0x3 ;  /* 0x0000003003030c11 */ /* 0x000fea000f8e18ff */
[----:B------:R-:W-:Y:S05]  /*8bc0*/  @P0 VIADD R3, R3, 0xf0 ;  /* 0x000000f003030836 */ /* 0x000fea0000000000 */
[----:B------:R-:W-:Y:S04]  /*8bd0*/  @P0 PRMT R2, R2, 0x654, R3 ;  /* 0x0000065402020816 */ /* 0x000fe80000000003 */
[----:B------:R1:W-:Y:S03]  /*8be0*/  @P0 SYNCS.ARRIVE.TRANS64.RED.A1T0 RZ, [R2+URZ], RZ ;  /* 0x000000ff02ff09a7 */ /* 0x0003e600081004ff */
.L_x_153:
[----:B------:R-:W-:Y:S01]  /*8bf0*/  ISETP.NE.AND P2, PT, R73, RZ, PT ;  /* 0x000000ff4900720c */ /* 0x000fe20003f45270 */
[----:B------:R-:W-:Y:S01]  /*8c00*/  UIADD3 UR49, UPT, UPT, UR49, 0x4, URZ ;  /* 0x0000000431317890 */ /* 0x000fe2000fffe0ff */
[----:B------:R-:W-:Y:S01]  /*8c10*/  ISETP.NE.AND P0, PT, R76, 0x2, PT ;  /* 0x000000024c00780c */ /* 0x000fe20003f05270 */
[----:B------:R-:W-:Y:S01]  /*8c20*/  IMAD.IADD R20, R29, 0x1, R58 ;  /* 0x000000011d147824 */ /* 0x000fe200078e023a */
[----:B------:R-:W-:Y:S01]  /*8c30*/  ISETP.NE.AND P1, PT, R0, 0x4, PT ;  /* 0x000000040000780c */ /* 0x000fe20003f25270 */
[----:B------:R-:W-:Y:S01]  /*8c40*/  IMAD.IADD R21, R31, 0x1, R60 ;  /* 0x000000011f157824 */ /* 0x000fe200078e023c */
[----:B-1----:R-:W-:Y:S02]  /*8c50*/  SEL R2, RZ, 0x1, P0 ;  /* 0x00000001ff027807 */ /* 0x002fe40000000000 */
[----:B------:R-:W-:Y:S02]  /*8c60*/  SEL R3, RZ, 0x1, P1 ;  /* 0x00000001ff037807 */ /* 0x000fe40000800000 */
[----:B------:R-:W-:Y:S02]  /*8c70*/  LOP3.LUT R69, R69, R2, RZ, 0x3c, !PT ;  /* 0x0000000245457212 */ /* 0x000fe400078e3cff */
[----:B------:R-:W-:Y:S02]  /*8c80*/  LOP3.LUT R70, R70, R3, RZ, 0x3c, !PT ;  /* 0x0000000346467212 */ /* 0x000fe400078e3cff */
[----:B------:R-:W-:Y:S02]  /*8c90*/  @P2 R2UR UR36, R68 ;  /* 0x00000000442422ca */ /* 0x000fe400000e0000 */
[----:B------:R-:W-:Y:S02]  /*8ca0*/  SEL R76, R76, RZ, P0 ;  /* 0x000000ff4c4c7207 */ /* 0x000fe40000000000 */
[----:B------:R-:W-:Y:S01]  /*8cb0*/  SEL R30, R0, RZ, P1 ;  /* 0x000000ff001e7207 */ /* 0x000fe20000800000 */
[----:B------:R-:W-:Y:S10]  /*8cc0*/  @P2 BRA `(.L_x_154) ;  /* 0xffffffcc00d42947 */ /* 0x000ff4000383ffff */
[----:B------:R-:W-:-:S09]  /*8cd0*/  UISETP.NE.AND UP0, UPT, UR50, URZ, UPT ;  /* 0x000000ff3200728c */ /* 0x000fd2000bf05270 */
[----:B------:R-:W-:Y:S05]  /*8ce0*/  BRA.U !UP0, `(.L_x_155) ;  /* 0x0000000108487547 */ /* 0x000fea000b800000 */
[----:B------:R-:W1:Y:S02]  /*8cf0*/  LDCU.64 UR4, c[0x0][0x890] ;  /* 0x00011200ff0477ac */ /* 0x000e640008000a00 */
[----:B-1----:R-:W-:-:S04]  /*8d00*/  UISETP.NE.U32.AND UP0, UPT, UR4, URZ, UPT ;  /* 0x000000ff0400728c */ /* 0x002fc8000bf05070 */
[----:B------:R-:W-:-:S09]  /*8d10*/  UISETP.NE.AND.EX UP0, UPT, UR5, URZ, UPT, UP0 ;  /* 0x000000ff0500728c */ /* 0x000fd2000bf05300 */
[----:B------:R-:W-:Y:S05]  /*8d20*/  BRA.U UP0, `(.L_x_156) ;  /* 0x00000001000c7547 */ /* 0x000fea000b800000 */
[----:B------:R-:W-:-:S13]  /*8d30*/  FSETP.NEU.AND P0, PT, R35, RZ, PT ;  /* 0x000000ff2300720b */ /* 0x000fda0003f0d000 */
[----:B------:R-:W-:Y:S05]  /*8d40*/  @!P0 EXIT ;  /* 0x000000000000894d */ /* 0x000fea0003800000 */
[----:B------:R-:W-:Y:S05]  /*8d50*/  BRA `(.L_x_155) ;  /* 0x00000000002c7947 */ /* 0x000fea0003800000 */
.L_x_156:
[----:B------:R-:W-:Y:S01]  /*8d60*/  ISETP.NE.AND P0, PT, R75, RZ, PT ;  /* 0x000000ff4b00720c */ /* 0x000fe20003f05270 */
[----:B------:R-:W-:-:S12]  /*8d70*/  BSSY.RECONVERGENT B0, `(.L_x_155) ;  /* 0x0000009000007945 */ /* 0x000fd80003800200 */
[----:B------:R-:W-:Y:S05]  /*8d80*/  @P0 BRA `(.L_x_157) ;  /* 0x0000000000140947 */ /* 0x000fea0003800000 */
[----:B------:R-:W1:Y:S02]  /*8d90*/  LDCU.64 UR4, c[0x0][0x888] ;  /* 0x00011100ff0477ac */ /* 0x000e640008000a00 */
[----:B-1----:R-:W-:-:S04]  /*8da0*/  ISETP.NE.U32.AND P0, PT, RZ, UR4, PT ;  /* 0x00000004ff007c0c */ /* 0x002fc8000bf05070 */
[----:B------:R-:W-:-:S13]  /*8db0*/  ISETP.NE.AND.EX P0, PT, RZ, UR5, PT, P0 ;  /* 0x00000005ff007c0c */ /* 0x000fda000bf05300 */
[----:B------:R-:W-:Y:S05]  /*8dc0*/  @!P0 EXIT ;  /* 0x000000000000894d */ /* 0x000fea0003800000 */
[----:B------:R-:W-:Y:S05]  /*8dd0*/  BRA `(.L_x_158) ;  /* 0x0000000000087947 */ /* 0x000fea0003800000 */
.L_x_157:
[----:B------:R-:W-:-:S13]  /*8de0*/  FSETP.NEU.AND P0, PT, R35, RZ, PT ;  /* 0x000000ff2300720b */ /* 0x000fda0003f0d000 */
[----:B------:R-:W-:Y:S05]  /*8df0*/  @!P0 EXIT ;  /* 0x000000000000894d */ /* 0x000fea0003800000 */
.L_x_158:
[----:B------:R-:W-:Y:S05]  /*8e00*/  BSYNC.RECONVERGENT B0 ;  /* 0x0000000000007941 */ /* 0x000fea0003800200 */
.L_x_155:
[----:B------:R-:W-:Y:S01]  /*8e10*/  ULEA UR4, UR51, UR48, 0x3 ;  /* 0x0000003033047291 */ /* 0x000fe2000f8e18ff */
[----:B------:R-:W-:-:S04]  /*8e20*/  DEPBAR.LE SB0, 0x0 ;  /* 0x000080000000791a */ /* 0x000fc80000000000 */
[----:B------:R-:W-:-:S04]  /*8e30*/  UIADD3 UR4, UPT, UPT, UR4, 0xf0, URZ ;  /* 0x000000f004047890 */ /* 0x000fc8000fffe0ff */
[----:B------:R-:W-:-:S09]  /*8e40*/  UPRMT UR4, UR37, 0x654, UR4 ;  /* 0x0000065425047896 */ /* 0x000fd20008000004 */
[----:B------:R-:W-:Y:S01]  /*8e50*/  SYNCS.ARRIVE.TRANS64.RED.A1T0 RZ, [UR4], RZ ;  /* 0x000000ffffff79a7 */ /* 0x000fe20008100404 */
[----:B------:R-:W-:Y:S05]  /*8e60*/  EXIT ;  /* 0x000000000000794d */ /* 0x000fea0003800000 */
.L_x_25:
[----:B--2---:R2:W4:Y:S02]  /*8e70*/  SYNCS.PHASECHK.TRANS64.TRYWAIT P0, [R3+URZ+0x190], R2 ;  /* 0x00019002030075a7 */ /* 0x00452400080011ff */
[----:B----4-:R-:W-:Y:S05]  /*8e80*/  @!P0 NANOSLEEP.SYNCS 0x989680 ;  /* 0x009896800000895d */ /* 0x010fea0003900000 */
[----:B------:R-:W4:Y:S02]  /*8e90*/  @!P0 SYNCS.PHASECHK.TRANS64 P0, [R3+URZ+0x190], R2 ;  /* 0x00019002030085a7 */ /* 0x000f2400080010ff */
[----:B----4-:R-:W-:Y:S05]  /*8ea0*/  @!P0 BRA `(.L_x_25) ;  /* 0xfffffffc00f08947 */ /* 0x010fea000383ffff */
[----:B------:R-:W-:Y:S05]  /*8eb0*/  BRA `(.L_x_159) ;  /* 0xffffff8800a87947 */ /* 0x000fea000383ffff */
.L_x_28:
[----:B-1----:R-:W-:-:S07]  /*8ec0*/  MOV R2, UR33 ;  /* 0x0000002100027c02 */ /* 0x002fce0008000f00 */
.L_x_160:
[----:B-1----:R1:W2:Y:S02]  /*8ed0*/  SYNCS.PHASECHK.TRANS64.TRYWAIT P0, [R2+URZ+0x68], R5 ;  /* 0x00006805020075a7 */ /* 0x0022a400080011ff */
[----:B--2---:R-:W-:Y:S05]  /*8ee0*/  @!P0 NANOSLEEP.SYNCS 0x989680 ;  /* 0x009896800000895d */ /* 0x004fea0003900000 */
[----:B------:R-:W2:Y:S02]  /*8ef0*/  @!P0 SYNCS.PHASECHK.TRANS64 P0, [R2+URZ+0x68], R5 ;  /* 0x00006805020085a7 */ /* 0x000ea400080010ff */
[----:B--2---:R-:W-:Y:S05]  /*8f00*/  @!P0 BRA `(.L_x_160) ;  /* 0xfffffffc00f08947 */ /* 0x004fea000383ffff */
[----:B------:R-:W-:Y:S05]  /*8f10*/  BRA `(.L_x_27) ;  /* 0xffffff8c000c7947 */ /* 0x000fea000383ffff */
.L_x_35:
[----:B-1----:R-:W-:-:S07]  /*8f20*/  MOV R2, UR17 ;  /* 0x0000001100027c02 */ /* 0x002fce0008000f00 */
.L_x_161:
[----:B-1----:R1:W2:Y:S02]  /*8f30*/  SYNCS.PHASECHK.TRANS64.TRYWAIT P0, [R2+URZ+0x68], R5 ;  /* 0x00006805020075a7 */ /* 0x0022a400080011ff */
[----:B--2---:R-:W-:Y:S05]  /*8f40*/  @!P0 NANOSLEEP.SYNCS 0x989680 ;  /* 0x009896800000895d */ /* 0x004fea0003900000 */
[----:B------:R-:W2:Y:S02]  /*8f50*/  @!P0 SYNCS.PHASECHK.TRANS64 P0, [R2+URZ+0x68], R5 ;  /* 0x00006805020085a7 */ /* 0x000ea400080010ff */
[----:B--2---:R-:W-:Y:S05]  /*8f60*/  @!P0 BRA `(.L_x_161) ;  /* 0xfffffffc00f08947 */ /* 0x004fea000383ffff */
[----:B------:R-:W-:Y:S05]  /*8f70*/  BRA `(.L_x_34) ;  /* 0xffffff8c00c47947 */ /* 0x000fea000383ffff */
.L_x_40:
[----:B-1----:R1:W2:Y:S02]  /*8f80*/  SYNCS.PHASECHK.TRANS64.TRYWAIT P0, [R2+URZ+0x120], R3 ;  /* 0x00012003020075a7 */ /* 0x0022a400080011ff */
[----:B--2---:R-:W-:Y:S05]  /*8f90*/  @!P0 NANOSLEEP.SYNCS 0x989680 ;  /* 0x009896800000895d */ /* 0x004fea0003900000 */
[----:B------:R-:W2:Y:S02]  /*8fa0*/  @!P0 SYNCS.PHASECHK.TRANS64 P0, [R2+URZ+0x120], R3 ;  /* 0x00012003020085a7 */ /* 0x000ea400080010ff */
[----:B--2---:R-:W-:Y:S05]  /*8fb0*/  @!P0 BRA `(.L_x_40) ;  /* 0xfffffffc00f08947 */ /* 0x004fea000383ffff */
[----:B------:R-:W-:Y:S05]  /*8fc0*/  BRA `(.L_x_162) ;  /* 0xffffff9000647947 */ /* 0x000fea000383ffff */
.L_x_44:
[----:B---3--:R-:W-:-:S07]  /*8fd0*/  MOV R0, UR4 ;  /* 0x0000000400007c02 */ /* 0x008fce0008000f00 */
.L_x_163:
[----:B-1----:R1:W2:Y:S02]  /*8fe0*/  SYNCS.PHASECHK.TRANS64.TRYWAIT P0, [R0+URZ], R3 ;  /* 0x00000003000075a7 */ /* 0x0022a400080011ff */
[----:B--2---:R-:W-:Y:S05]  /*8ff0*/  @!P0 NANOSLEEP.SYNCS 0x989680 ;  /* 0x009896800000895d */ /* 0x004fea0003900000 */
[----:B------:R-:W2:Y:S02]  /*9000*/  @!P0 SYNCS.PHASECHK.TRANS64 P0, [R0+URZ], R3 ;  /* 0x00000003000085a7 */ /* 0x000ea400080010ff */
[----:B--2---:R-:W-:Y:S05]  /*9010*/  @!P0 BRA `(.L_x_163) ;  /* 0xfffffffc00f08947 */ /* 0x004fea000383ffff */
[----:B------:R-:W-:Y:S05]  /*9020*/  BRA `(.L_x_164) ;  /* 0xffffff9400d47947 */ /* 0x000fea000383ffff */
.L_x_45:
[----:B---3--:R-:W-:-:S07]  /*9030*/  MOV R0, UR4 ;  /* 0x0000000400007c02 */ /* 0x008fce0008000f00 */
.L_x_165:
[----:B-1----:R1:W2:Y:S02]  /*9040*/  SYNCS.PHASECHK.TRANS64.TRYWAIT P0, [R0+URZ], R3 ;  /* 0x00000003000075a7 */ /* 0x0022a400080011ff */
[----:B--2---:R-:W-:Y:S05]  /*9050*/  @!P0 NANOSLEEP.SYNCS 0x989680 ;  /* 0x009896800000895d */ /* 0x004fea0003900000 */
[----:B------:R-:W2:Y:S02]  /*9060*/  @!P0 SYNCS.PHASECHK.TRANS64 P0, [R0+URZ], R3 ;  /* 0x00000003000085a7 */ /* 0x000ea400080010ff */
[----:B--2---:R-:W-:Y:S05]  /*9070*/  @!P0 BRA `(.L_x_165) ;  /* 0xfffffffc00f08947 */ /* 0x004fea000383ffff */
[----:B------:R-:W-:Y:S05]  /*9080*/  BRA `(.L_x_166) ;  /* 0xffffff9400e07947 */ /* 0x000fea000383ffff */
.L_x_46:
[----:B---3--:R-:W-:-:S07]  /*9090*/  MOV R0, UR4 ;  /* 0x0000000400007c02 */ /* 0x008fce0008000f00 */
.L_x_167:
[----:B-1----:R1:W2:Y:S02]  /*90a0*/  SYNCS.PHASECHK.TRANS64.TRYWAIT P0, [R0+URZ], R3 ;  /* 0x00000003000075a7 */ /* 0x0022a400080011ff */
[----:B--2---:R-:W-:Y:S05]  /*90b0*/  @!P0 NANOSLEEP.SYNCS 0x989680 ;  /* 0x009896800000895d */ /* 0x004fea0003900000 */
[----:B------:R-:W2:Y:S02]  /*90c0*/  @!P0 SYNCS.PHASECHK.TRANS64 P0, [R0+URZ], R3 ;  /* 0x00000003000085a7 */ /* 0x000ea400080010ff */
[----:B--2---:R-:W-:Y:S05]  /*90d0*/  @!P0 BRA `(.L_x_167) ;  /* 0xfffffffc00f08947 */ /* 0x004fea000383ffff */
[----:B------:R-:W-:Y:S05]  /*90e0*/  BRA `(.L_x_168) ;  /* 0xffffff9400ec7947 */ /* 0x000fea000383ffff */
.L_x_47:
[----:B---3--:R-:W-:-:S07]  /*90f0*/  MOV R0, UR4 ;  /* 0x0000000400007c02 */ /* 0x008fce0008000f00 */
.L_x_169:
[----:B-1----:R1:W2:Y:S02]  /*9100*/  SYNCS.PHASECHK.TRANS64.TRYWAIT P0, [R0+URZ], R3 ;  /* 0x00000003000075a7 */ /* 0x0022a400080011ff */
[----:B--2---:R-:W-:Y:S05]  /*9110*/  @!P0 NANOSLEEP.SYNCS 0x989680 ;  /* 0x009896800000895d */ /* 0x004fea0003900000 */
[----:B------:R-:W2:Y:S02]  /*9120*/  @!P0 SYNCS.PHASECHK.TRANS64 P0, [R0+URZ], R3 ;  /* 0x00000003000085a7 */ /* 0x000ea400080010ff */
[----:B--2---:R-:W-:Y:S05]  /*9130*/  @!P0 BRA `(.L_x_169) ;  /* 0xfffffffc00f08947 */ /* 0x004fea000383ffff */
[----:B------:R-:W-:Y:S05]  /*9140*/  BRA `(.L_x_170) ;  /* 0xffffff9400f87947 */ /* 0x000fea000383ffff */
.L_x_48:
[----:B---3--:R-:W-:-:S07]  /*9150*/  MOV R0, UR4 ;  /* 0x0000000400007c02 */ /* 0x008fce0008000f00 */
.L_x_171:
[----:B-1----:R1:W2:Y:S02]  /*9160*/  SYNCS.PHASECHK.TRANS64.TRYWAIT P0, [R0+URZ], R3 ;  /* 0x00000003000075a7 */ /* 0x0022a400080011ff */
[----:B--2---:R-:W-:Y:S05]  /*9170*/  @!P0 NANOSLEEP.SYNCS 0x989680 ;  /* 0x009896800000895d */ /* 0x004fea0003900000 */
[----:B------:R-:W2:Y:S02]  /*9180*/  @!P0 SYNCS.PHASECHK.TRANS64 P0, [R0+URZ], R3 ;  /* 0x00000003000085a7 */ /* 0x000ea400080010ff */
[----:B--2---:R-:W-:Y:S05]  /*9190*/  @!P0 BRA `(.L_x_171) ;  /* 0xfffffffc00f08947 */ /* 0x004fea000383ffff */
[----:B------:R-:W-:Y:S05]  /*91a0*/  BRA `(.L_x_172) ;  /* 0xffffff9800047947 */ /* 0x000fea000383ffff */
.L_x_49:
[----:B---3--:R-:W-:-:S07]  /*91b0*/  MOV R0, UR4 ;  /* 0x0000000400007c02 */ /* 0x008fce0008000f00 */
.L_x_173:
[----:B-1----:R1:W2:Y:S02]  /*91c0*/  SYNCS.PHASECHK.TRANS64.TRYWAIT P0, [R0+URZ], R3 ;  /* 0x00000003000075a7 */ /* 0x0022a400080011ff */
[----:B--2---:R-:W-:Y:S05]  /*91d0*/  @!P0 NANOSLEEP.SYNCS 0x989680 ;  /* 0x009896800000895d */ /* 0x004fea0003900000 */
[----:B------:R-:W2:Y:S02]  /*91e0*/  @!P0 SYNCS.PHASECHK.TRANS64 P0, [R0+URZ], R3 ;  /* 0x00000003000085a7 */ /* 0x000ea400080010ff */
[----:B--2---:R-:W-:Y:S05]  /*91f0*/  @!P0 BRA `(.L_x_173) ;  /* 0xfffffffc00f08947 */ /* 0x004fea000383ffff */
[----:B------:R-:W-:Y:S05]  /*9200*/  BRA `(.L_x_174) ;  /* 0xffffff9800107947 */ /* 0x000fea000383ffff */
.L_x_50:
[----:B---3--:R-:W-:-:S07]  /*9210*/  MOV R0, UR4 ;  /* 0x0000000400007c02 */ /* 0x008fce0008000f00 */
.L_x_175:
[----:B-1----:R1:W2:Y:S02]  /*9220*/  SYNCS.PHASECHK.TRANS64.TRYWAIT P0, [R0+URZ], R3 ;  /* 0x00000003000075a7 */ /* 0x0022a400080011ff */
[----:B--2---:R-:W-:Y:S05]  /*9230*/  @!P0 NANOSLEEP.SYNCS 0x989680 ;  /* 0x009896800000895d */ /* 0x004fea0003900000 */
[----:B------:R-:W2:Y:S02]  /*9240*/  @!P0 SYNCS.PHASECHK.TRANS64 P0, [R0+URZ], R3 ;  /* 0x00000003000085a7 */ /* 0x000ea400080010ff */
[----:B--2---:R-:W-:Y:S05]  /*9250*/  @!P0 BRA `(.L_x_175) ;  /* 0xfffffffc00f08947 */ /* 0x004fea000383ffff */
[----:B------:R-:W-:Y:S05]  /*9260*/  BRA `(.L_x_176) ;  /* 0xffffff98001c7947 */ /* 0x000fea000383ffff */
.L_x_51:
[----:B---3--:R-:W-:-:S07]  /*9270*/  MOV R0, UR4 ;  /* 0x0000000400007c02 */ /* 0x008fce0008000f00 */
.L_x_177:
[----:B-1----:R1:W2:Y:S02]  /*9280*/  SYNCS.PHASECHK.TRANS64.TRYWAIT P0, [R0+URZ], R3 ;  /* 0x00000003000075a7 */ /* 0x0022a400080011ff */
[----:B--2---:R-:W-:Y:S05]  /*9290*/  @!P0 NANOSLEEP.SYNCS 0x989680 ;  /* 0x009896800000895d */ /* 0x004fea0003900000 */
[----:B------:R-:W2:Y:S02]  /*92a0*/  @!P0 SYNCS.PHASECHK.TRANS64 P0, [R0+URZ], R3 ;  /* 0x00000003000085a7 */ /* 0x000ea400080010ff */
[----:B--2---:R-:W-:Y:S05]  /*92b0*/  @!P0 BRA `(.L_x_177) ;  /* 0xfffffffc00f08947 */ /* 0x004fea000383ffff */
[----:B------:R-:W-:Y:S05]  /*92c0*/  BRA `(.L_x_178) ;  /* 0xffffff9800287947 */ /* 0x000fea000383ffff */
.L_x_52:
[----:B---3--:R-:W-:-:S07]  /*92d0*/  MOV R0, UR4 ;  /* 0x0000000400007c02 */ /* 0x008fce0008000f00 */
.L_x_179:
[----:B-1----:R1:W2:Y:S02]  /*92e0*/  SYNCS.PHASECHK.TRANS64.TRYWAIT P0, [R0+URZ], R3 ;  /* 0x00000003000075a7 */ /* 0x0022a400080011ff */
[----:B--2---:R-:W-:Y:S05]  /*92f0*/  @!P0 NANOSLEEP.SYNCS 0x989680 ;  /* 0x009896800000895d */ /* 0x004fea0003900000 */
[----:B------:R-:W2:Y:S02]  /*9300*/  @!P0 SYNCS.PHASECHK.TRANS64 P0, [R0+URZ], R3 ;  /* 0x00000003000085a7 */ /* 0x000ea400080010ff */
[----:B--2---:R-:W-:Y:S05]  /*9310*/  @!P0 BRA `(.L_x_179) ;  /* 0xfffffffc00f08947 */ /* 0x004fea000383ffff */
[----:B------:R-:W-:Y:S05]  /*9320*/  BRA `(.L_x_180) ;  /* 0xffffff9800347947 */ /* 0x000fea000383ffff */
.L_x_53:
[----:B---3--:R-:W-:-:S07]  /*9330*/  MOV R0, UR4 ;  /* 0x0000000400007c02 */ /* 0x008fce0008000f00 */
.L_x_181:
[----:B-1----:R1:W2:Y:S02]  /*9340*/  SYNCS.PHASECHK.TRANS64.TRYWAIT P0, [R0+URZ], R3 ;  /* 0x00000003000075a7 */ /* 0x0022a400080011ff */
[----:B--2---:R-:W-:Y:S05]  /*9350*/  @!P0 NANOSLEEP.SYNCS 0x989680 ;  /* 0x009896800000895d */ /* 0x004fea0003900000 */
[----:B------:R-:W2:Y:S02]  /*9360*/  @!P0 SYNCS.PHASECHK.TRANS64 P0, [R0+URZ], R3 ;  /* 0x00000003000085a7 */ /* 0x000ea400080010ff */
[----:B--2---:R-:W-:Y:S05]  /*9370*/  @!P0 BRA `(.L_x_181) ;  /* 0xfffffffc00f08947 */ /* 0x004fea000383ffff */
[----:B------:R-:W-:Y:S05]  /*9380*/  BRA `(.L_x_182) ;  /* 0xffffff9800407947 */ /* 0x000fea000383ffff */
.L_x_54:
[----:B---3--:R-:W-:-:S07]  /*9390*/  MOV R0, UR4 ;  /* 0x0000000400007c02 */ /* 0x008fce0008000f00 */
.L_x_183:
[----:B-1----:R1:W2:Y:S02]  /*93a0*/  SYNCS.PHASECHK.TRANS64.TRYWAIT P0, [R0+URZ], R3 ;  /* 0x00000003000075a7 */ /* 0x0022a400080011ff */
[----:B--2---:R-:W-:Y:S05]  /*93b0*/  @!P0 NANOSLEEP.SYNCS 0x989680 ;  /* 0x009896800000895d */ /* 0x004fea0003900000 */
[----:B------:R-:W2:Y:S02]  /*93c0*/  @!P0 SYNCS.PHASECHK.TRANS64 P0, [R0+URZ], R3 ;  /* 0x00000003000085a7 */ /* 0x000ea400080010ff */
[----:B--2---:R-:W-:Y:S05]  /*93d0*/  @!P0 BRA `(.L_x_183) ;  /* 0xfffffffc00f08947 */ /* 0x004fea000383ffff */
[----:B------:R-:W-:Y:S05]  /*93e0*/  BRA `(.L_x_184) ;  /* 0xffffff98004c7947 */ /* 0x000fea000383ffff */
.L_x_55:
[----:B---3--:R-:W-:-:S07]  /*93f0*/  MOV R0, UR4 ;  /* 0x0000000400007c02 */ /* 0x008fce0008000f00 */
.L_x_185:
[----:B-1----:R1:W2:Y:S02]  /*9400*/  SYNCS.PHASECHK.TRANS64.TRYWAIT P0, [R0+URZ], R3 ;  /* 0x00000003000075a7 */ /* 0x0022a400080011ff */
[----:B--2---:R-:W-:Y:S05]  /*9410*/  @!P0 NANOSLEEP.SYNCS 0x989680 ;  /* 0x009896800000895d */ /* 0x004fea0003900000 */
[----:B------:R-:W2:Y:S02]  /*9420*/  @!P0 SYNCS.PHASECHK.TRANS64 P0, [R0+URZ], R3 ;  /* 0x00000003000085a7 */ /* 0x000ea400080010ff */
[----:B--2---:R-:W-:Y:S05]  /*9430*/  @!P0 BRA `(.L_x_185) ;  /* 0xfffffffc00f08947 */ /* 0x004fea000383ffff */
[----:B------:R-:W-:Y:S05]  /*9440*/  BRA `(.L_x_186) ;  /* 0xffffff9800587947 */ /* 0x000fea000383ffff */
.L_x_58:
[----:B-1----:R1:W2:Y:S02]  /*9450*/  SYNCS.PHASECHK.TRANS64.TRYWAIT P0, [R0+URZ+0x180], R5 ;  /* 0x00018005000075a7 */ /* 0x0022a400080011ff */
[----:B--2---:R-:W-:Y:S05]  /*9460*/  @!P0 NANOSLEEP.SYNCS 0x989680 ;  /* 0x009896800000895d */ /* 0x004fea0003900000 */
[----:B------:R-:W2:Y:S02]  /*9470*/  @!P0 SYNCS.PHASECHK.TRANS64 P0, [R0+URZ+0x180], R5 ;  /* 0x00018005000085a7 */ /* 0x000ea400080010ff */
[----:B--2---:R-:W-:Y:S05]  /*9480*/  @!P0 BRA `(.L_x_58) ;  /* 0xfffffffc00f08947 */ /* 0x004fea000383ffff */
[----:B------:R-:W-:Y:S05]  /*9490*/  BRA `(.L_x_187) ;  /* 0xffffff9800b87947 */ /* 0x000fea000383ffff */
.L_x_59:
[----:B------:R-:W-:-:S07]  /*94a0*/  MOV R0, UR5 ;  /* 0x0000000500007c02 */ /* 0x000fce0008000f00 */
.L_x_188:
[----:B-1----:R1:W2:Y:S02]  /*94b0*/  SYNCS.PHASECHK.TRANS64.TRYWAIT P0, [R0+URZ+0x130], R7 ;  /* 0x00013007000075a7 */ /* 0x0022a400080011ff */
[----:B--2---:R-:W-:Y:S05]  /*94c0*/  @!P0 NANOSLEEP.SYNCS 0x989680 ;  /* 0x009896800000895d */ /* 0x004fea0003900000 */
[----:B------:R-:W2:Y:S02]  /*94d0*/  @!P0 SYNCS.PHASECHK.TRANS64 P0, [R0+URZ+0x130], R7 ;  /* 0x00013007000085a7 */ /* 0x000ea400080010ff */
[----:B--2---:R-:W-:Y:S05]  /*94e0*/  @!P0 BRA `(.L_x_188) ;  /* 0xfffffffc00f08947 */ /* 0x004fea000383ffff */
[----:B------:R-:W-:Y:S05]  /*94f0*/  BRA `(.L_x_189) ;  /* 0xffffff9800c87947 */ /* 0x000fea000383ffff */
.L_x_60:
[----:B-1----:R1:W2:Y:S02]  /*9500*/  SYNCS.PHASECHK.TRANS64.TRYWAIT P1, [R0+URZ+0x120], R5 ;  /* 0x00012005000075a7 */ /* 0x0022a400080211ff */
[----:B--2---:R-:W-:Y:S05]  /*9510*/  @!P1 NANOSLEEP.SYNCS 0x989680 ;  /* 0x009896800000995d */ /* 0x004fea0003900000 */
[----:B------:R-:W2:Y:S02]  /*9520*/  @!P1 SYNCS.PHASECHK.TRANS64 P1, [R0+URZ+0x120], R5 ;  /* 0x00012005000095a7 */ /* 0x000ea400080210ff */
[----:B--2---:R-:W-:Y:S05]  /*9530*/  @!P1 BRA `(.L_x_60) ;  /* 0xfffffffc00f09947 */ /* 0x004fea000383ffff */
[----:B------:R-:W-:Y:S05]  /*9540*/  BRA `(.L_x_190) ;  /* 0xffffff9800f87947 */ /* 0x000fea000383ffff */
.L_x_63:
[----:B------:R-:W-:-:S07]  /*9550*/  MOV R0, UR5 ;  /* 0x0000000500007c02 */ /* 0x000fce0008000f00 */
.L_x_191:
[----:B-1----:R1:W2:Y:S02]  /*9560*/  SYNCS.PHASECHK.TRANS64.TRYWAIT P0, [R0+URZ+0x130], R3 ;  /* 0x00013003000075a7 */ /* 0x0022a400080011ff */
[----:B--2---:R-:W-:Y:S05]  /*9570*/  @!P0 NANOSLEEP.SYNCS 0x989680 ;  /* 0x009896800000895d */ /* 0x004fea0003900000 */
[----:B------:R-:W2:Y:S02]  /*9580*/  @!P0 SYNCS.PHASECHK.TRANS64 P0, [R0+URZ+0x130], R3 ;  /* 0x00013003000085a7 */ /* 0x000ea400080010ff */
[----:B--2---:R-:W-:Y:S05]  /*9590*/  @!P0 BRA `(.L_x_191) ;  /* 0xfffffffc00f08947 */ /* 0x004fea000383ffff */
[----:B------:R-:W-:Y:S05]  /*95a0*/  BRA `(.L_x_62) ;  /* 0xffffff9c004c7947 */ /* 0x000fea000383ffff */
.L_x_72:
[----:B-1----:R-:W-:-:S04]  /*95b0*/  MOV R4, UR6 ;  /* 0x0000000600047c02 */ /* 0x002fc80008000f00 */
[----:B------:R1:W2:Y:S03]  /*95c0*/  SYNCS.PHASECHK.TRANS64.TRYWAIT P0, [R4+URZ+0x8], R5 ;  /* 0x00000805040075a7 */ /* 0x0002a600080011ff */
[----:B--2---:R-:W-:Y:S05]  /*95d0*/  @!P0 NANOSLEEP.SYNCS 0x989680 ;  /* 0x009896800000895d */ /* 0x004fea0003900000 */
[----:B------:R-:W2:Y:S02]  /*95e0*/  @!P0 SYNCS.PHASECHK.TRANS64 P0, [R4+URZ+0x8], R5 ;  /* 0x00000805040085a7 */ /* 0x000ea400080010ff */
[----:B--2---:R-:W-:Y:S05]  /*95f0*/  @!P0 BRA `(.L_x_72) ;  /* 0xfffffffc00ec8947 */ /* 0x004fea000383ffff */
[----:B------:R-:W-:Y:S05]  /*9600*/  BRA `(.L_x_71) ;  /* 0xffffffa000007947 */ /* 0x000fea000383ffff */
.L_x_74:
[----:B------:R-:W-:Y:S01]  /*9610*/  BSSY B0, `(.L_x_192) ;  /* 0x0000006000007945 */ /* 0x000fe20003800000 */
[----:B------:R-:W-:-:S07]  /*9620*/  MOV R15, 0xffffffff ;  /* 0xffffffff000f7802 */ /* 0x000fce0000000f00 */
[----:B-1---5:R-:W-:Y:S05]  /*9630*/  WARPSYNC.COLLECTIVE R15, `(.L_x_193) ;  /* 0x000000000f0c7348 */ /* 0x022fea0003c00000 */
[----:B------:R-:W-:Y:S02]  /*9640*/  ELECT P6, UR79, PT ;  /* 0x00000000004f782f */ /* 0x000fe400038c0000 */
[----:B------:R-:W-:Y:S01]  /*9650*/  MOV R14, UR79 ;  /* 0x0000004f000e7c02 */ /* 0x000fe20008000f00 */
[----:B-1---5:R-:W-:Y:S10]  /*9660*/  ENDCOLLECTIVE ;  /* 0x000000000000791b */ /* 0x022ff40003800000 */
.L_x_193:
[----:B------:R-:W-:Y:S05]  /*9670*/  BSYNC B0 ;  /* 0x0000000000007941 */ /* 0x000fea0003800000 */
.L_x_192:
[----:B------:R-:W-:Y:S05]  /*9680*/  BRA `(.L_x_194) ;  /* 0xffffffa000307947 */ /* 0x000fea000383ffff */
.L_x_76:
[----:B-1----:R-:W-:-:S04]  /*9690*/  MOV R2, UR6 ;  /* 0x0000000600027c02 */ /* 0x002fc80008000f00 */
[----:B------:R1:W2:Y:S03]  /*96a0*/  SYNCS.PHASECHK.TRANS64.TRYWAIT P0, [R2+URZ+0x8], R3 ;  /* 0x00000803020075a7 */ /* 0x0002a600080011ff */
[----:B--2---:R-:W-:Y:S05]  /*96b0*/  @!P0 NANOSLEEP.SYNCS 0x989680 ;  /* 0x009896800000895d */ /* 0x004fea0003900000 */
[----:B------:R-:W2:Y:S02]  /*96c0*/  @!P0 SYNCS.PHASECHK.TRANS64 P0, [R2+URZ+0x8], R3 ;  /* 0x00000803020085a7 */ /* 0x000ea400080010ff */
[----:B--2---:R-:W-:Y:S05]  /*96d0*/  @!P0 BRA `(.L_x_76) ;  /* 0xfffffffc00ec8947 */ /* 0x004fea000383ffff */
[----:B------:R-:W-:Y:S05]  /*96e0*/  BRA `(.L_x_75) ;  /* 0xffffffa000347947 */ /* 0x000fea000383ffff */
.L_x_77:
[----:B-1----:R1:W2:Y:S02]  /*96f0*/  SYNCS.PHASECHK.TRANS64.TRYWAIT P0, [R0+URZ+0x120], R5 ;  /* 0x00012005000075a7 */ /* 0x0022a400080011ff */
[----:B--2---:R-:W-:Y:S05]  /*9700*/  @!P0 NANOSLEEP.SYNCS 0x989680 ;  /* 0x009896800000895d */ /* 0x004fea0003900000 */
[----:B------:R-:W2:Y:S02]  /*9710*/  @!P0 SYNCS.PHASECHK.TRANS64 P0, [R0+URZ+0x120], R5 ;  /* 0x00012005000085a7 */ /* 0x000ea400080010ff */
[----:B--2---:R-:W-:Y:S05]  /*9720*/  @!P0 BRA `(.L_x_77) ;  /* 0xfffffffc00f08947 */ /* 0x004fea000383ffff */
[----:B------:R-:W-:Y:S05]  /*9730*/  BRA `(.L_x_195) ;  /* 0xffffffa400207947 */ /* 0x000fea000383ffff */
.L_x_79:
[----:B------:R-:W-:-:S07]  /*9740*/  MOV R0, UR9 ;  /* 0x0000000900007c02 */ /* 0x000fce0008000f00 */
.L_x_196:
[----:B-1----:R1:W2:Y:S02]  /*9750*/  SYNCS.PHASECHK.TRANS64.TRYWAIT P0, [R0+URZ+0x160], R5 ;  /* 0x00016005000075a7 */ /* 0x0022a400080011ff */
[----:B--2---:R-:W-:Y:S05]  /*9760*/  @!P0 NANOSLEEP.SYNCS 0x989680 ;  /* 0x009896800000895d */ /* 0x004fea0003900000 */
[----:B------:R-:W2:Y:S02]  /*9770*/  @!P0 SYNCS.PHASECHK.TRANS64 P0, [R0+URZ+0x160], R5 ;  /* 0x00016005000085a7 */ /* 0x000ea400080010ff */
[----:B--2---:R-:W-:Y:S05]  /*9780*/  @!P0 BRA `(.L_x_196) ;  /* 0xfffffffc00f08947 */ /* 0x004fea000383ffff */
[----:B------:R-:W-:Y:S05]  /*9790*/  BRA `(.L_x_197) ;  /* 0xffffffa4006c7947 */ /* 0x000fea000383ffff */
.L_x_82:
[----:B------:R-:W-:Y:S07]  /*97a0*/  MOV R0, UR8 ;  /* 0x0000000800007c02 */ /* 0x000fee0008000f00 */
.L_x_198:
[----:B-1----:R1:W2:Y:S02]  /*97b0*/  SYNCS.PHASECHK.TRANS64.TRYWAIT P0, [R0+URZ], R5 ;  /* 0x00000005000075a7 */ /* 0x0022a400080011ff */
[----:B--2---:R-:W-:Y:S05]  /*97c0*/  @!P0 NANOSLEEP.SYNCS 0x989680 ;  /* 0x009896800000895d */ /* 0x004fea0003900000 */
[----:B------:R-:W2:Y:S02]  /*97d0*/  @!P0 SYNCS.PHASECHK.TRANS64 P0, [R0+URZ], R5 ;  /* 0x00000005000085a7 */ /* 0x000ea400080010ff */
[----:B--2---:R-:W-:Y:S05]  /*97e0*/  @!P0 BRA `(.L_x_198) ;  /* 0xfffffffc00f08947 */ /* 0x004fea000383ffff */
[----:B------:R-:W-:Y:S05]  /*97f0*/  BRA `(.L_x_81) ;  /* 0xffffffa400807947 */ /* 0x000fea000383ffff */
.L_x_86:
[----:B-1----:R-:W-:-:S07]  /*9800*/  MOV R0, UR8 ;  /* 0x0000000800007c02 */ /* 0x002fce0008000f00 */
.L_x_199:
[----:B-1----:R1:W2:Y:S02]  /*9810*/  SYNCS.PHASECHK.TRANS64.TRYWAIT P0, [R0+URZ], R3 ;  /* 0x00000003000075a7 */ /* 0x0022a400080011ff */
[----:B--2---:R-:W-:Y:S05]  /*9820*/  @!P0 NANOSLEEP.SYNCS 0x989680 ;  /* 0x009896800000895d */ /* 0x004fea0003900000 */
[----:B------:R-:W2:Y:S02]  /*9830*/  @!P0 SYNCS.PHASECHK.TRANS64 P0, [R0+URZ], R3 ;  /* 0x00000003000085a7 */ /* 0x000ea400080010ff */
[----:B--2---:R-:W-:Y:S05]  /*9840*/  @!P0 BRA `(.L_x_199) ;  /* 0xfffffffc00f08947 */ /* 0x004fea000383ffff */
[----:B------:R-:W-:Y:S05]  /*9850*/  BRA `(.L_x_200) ;  /* 0xffffffa800747947 */ /* 0x000fea000383ffff */
.L_x_87:
[----:B------:R-:W-:-:S07]  /*9860*/  MOV R0, UR8 ;  /* 0x0000000800007c02 */ /* 0x000fce0008000f00 */
.L_x_201:
[----:B-1----:R1:W2:Y:S02]  /*9870*/  SYNCS.PHASECHK.TRANS64.TRYWAIT P0, [R0+URZ], R3 ;  /* 0x00000003000075a7 */ /* 0x0022a400080011ff */
[----:B--2---:R-:W-:Y:S05]  /*9880*/  @!P0 NANOSLEEP.SYNCS 0x989680 ;  /* 0x009896800000895d */ /* 0x004fea0003900000 */
[----:B------:R-:W2:Y:S02]  /*9890*/  @!P0 SYNCS.PHASECHK.TRANS64 P0, [R0+URZ], R3 ;  /* 0x00000003000085a7 */ /* 0x000ea400080010ff */
[----:B--2---:R-:W-:Y:S05]  /*98a0*/  @!P0 BRA `(.L_x_201) ;  /* 0xfffffffc00f08947 */ /* 0x004fea000383ffff */
[----:B------:R-:W-:Y:S05]  /*98b0*/  BRA `(.L_x_202) ;  /* 0xffffffa800807947 */ /* 0x000fea000383ffff */
.L_x_88:
[----:B------:R-:W-:-:S07]  /*98c0*/  MOV R0, UR8 ;  /* 0x0000000800007c02 */ /* 0x000fce0008000f00 */
.L_x_203:
[----:B-1----:R1:W2:Y:S02]  /*98d0*/  SYNCS.PHASECHK.TRANS64.TRYWAIT P0, [R0+URZ], R3 ;  /* 0x00000003000075a7 */ /* 0x0022a400080011ff */
[----:B--2---:R-:W-:Y:S05]  /*98e0*/  @!P0 NANOSLEEP.SYNCS 0x989680 ;  /* 0x009896800000895d */ /* 0x004fea0003900000 */
[----:B------:R-:W2:Y:S02]  /*98f0*/  @!P0 SYNCS.PHASECHK.TRANS64 P0, [R0+URZ], R3 ;  /* 0x00000003000085a7 */ /* 0x000ea400080010ff */
[----:B--2---:R-:W-:Y:S05]  /*9900*/  @!P0 BRA `(.L_x_203) ;  /* 0xfffffffc00f08947 */ /* 0x004fea000383ffff */
[----:B------:R-:W-:Y:S05]  /*9910*/  BRA `(.L_x_204) ;  /* 0xffffffa8008c7947 */ /* 0x000fea000383ffff */
.L_x_91:
[----:B------:R-:W-:-:S07]  /*9920*/  MOV R0, UR7 ;  /* 0x0000000700007c02 */ /* 0x000fce0008000f00 */
.L_x_205:
[----:B-1----:R1:W2:Y:S02]  /*9930*/  SYNCS.PHASECHK.TRANS64.TRYWAIT P1, [R0+URZ+0x1a0], R3 ;  /* 0x0001a003000075a7 */ /* 0x0022a400080211ff */
[----:B--2---:R-:W-:Y:S05]  /*9940*/  @!P1 NANOSLEEP.SYNCS 0x989680 ;  /* 0x009896800000995d */ /* 0x004fea0003900000 */
[----:B------:R-:W2:Y:S02]  /*9950*/  @!P1 SYNCS.PHASECHK.TRANS64 P1, [R0+URZ+0x1a0], R3 ;  /* 0x0001a003000095a7 */ /* 0x000ea400080210ff */
[----:B--2---:R-:W-:Y:S05]  /*9960*/  @!P1 BRA `(.L_x_205) ;  /* 0xfffffffc00f09947 */ /* 0x004fea000383ffff */
[----:B------:R-:W-:Y:S05]  /*9970*/  BRA `(.L_x_206) ;  /* 0xffffffa800d87947 */ /* 0x000fea000383ffff */
.L_x_96:
[----:B--2---:R2:W4:Y:S02]  /*9980*/  SYNCS.PHASECHK.TRANS64.TRYWAIT P0, [R0+URZ+0x120], R3 ;  /* 0x00012003000075a7 */ /* 0x00452400080011ff */
[----:B----4-:R-:W-:Y:S05]  /*9990*/  @!P0 NANOSLEEP.SYNCS 0x989680 ;  /* 0x009896800000895d */ /* 0x010fea0003900000 */
[----:B------:R-:W4:Y:S02]  /*99a0*/  @!P0 SYNCS.PHASECHK.TRANS64 P0, [R0+URZ+0x120], R3 ;  /* 0x00012003000085a7 */ /* 0x000f2400080010ff */
[----:B----4-:R-:W-:Y:S05]  /*99b0*/  @!P0 BRA `(.L_x_96) ;  /* 0xfffffffc00f08947 */ /* 0x010fea000383ffff */
[----:B------:R-:W-:Y:S05]  /*99c0*/  BRA `(.L_x_207) ;  /* 0xffffffac00ec7947 */ /* 0x000fea000383ffff */
.L_x_99:
[----:B------:R-:W-:Y:S07]  /*99d0*/  MOV R0, UR7 ;  /* 0x0000000700007c02 */ /* 0x000fee0008000f00 */
.L_x_208:
[----:B--2---:R2:W4:Y:S02]  /*99e0*/  SYNCS.PHASECHK.TRANS64.TRYWAIT P0, [R0+URZ+0x118], R3 ;  /* 0x00011803000075a7 */ /* 0x00452400080011ff */
[----:B----4-:R-:W-:Y:S05]  /*99f0*/  @!P0 NANOSLEEP.SYNCS 0x989680 ;  /* 0x009896800000895d */ /* 0x010fea0003900000 */
[----:B------:R-:W4:Y:S02]  /*9a00*/  @!P0 SYNCS.PHASECHK.TRANS64 P0, [R0+URZ+0x118], R3 ;  /* 0x00011803000085a7 */ /* 0x000f2400080010ff */
[----:B----4-:R-:W-:Y:S05]  /*9a10*/  @!P0 BRA `(.L_x_208) ;  /* 0xfffffffc00f08947 */ /* 0x010fea000383ffff */
[----:B------:R-:W-:Y:S05]  /*9a20*/  BRA `(.L_x_98) ;  /* 0xffffffb000cc7947 */ /* 0x000fea000383ffff */
.L_x_102:
[----:B------:R-:W-:Y:S07]  /*9a30*/  MOV R3, UR7 ;  /* 0x0000000700037c02 */ /* 0x000fee0008000f00 */
.L_x_209:
[----:B-1----:R1:W2:Y:S02]  /*9a40*/  SYNCS.PHASECHK.TRANS64.TRYWAIT P0, [R3+URZ+0xf0], R12 ;  /* 0x0000f00c030075a7 */ /* 0x0022a400080011ff */
[----:B--2---:R-:W-:Y:S05]  /*9a50*/  @!P0 NANOSLEEP.SYNCS 0x989680 ;  /* 0x009896800000895d */ /* 0x004fea0003900000 */
[----:B------:R-:W2:Y:S02]  /*9a60*/  @!P0 SYNCS.PHASECHK.TRANS64 P0, [R3+URZ+0xf0], R12 ;  /* 0x0000f00c030085a7 */ /* 0x000ea400080010ff */
[----:B--2---:R-:W-:Y:S05]  /*9a70*/  @!P0 BRA `(.L_x_209) ;  /* 0xfffffffc00f08947 */ /* 0x004fea000383ffff */
[----:B------:R-:W-:Y:S05]  /*9a80*/  BRA `(.L_x_210) ;  /* 0xffffffb400447947 */ /* 0x000fea000383ffff */
.L_x_103:
[----:B-1----:R-:W-:Y:S07]  /*9a90*/  MOV R3, UR7 ;  /* 0x0000000700037c02 */ /* 0x002fee0008000f00 */
.L_x_211:
[----:B-1----:R1:W2:Y:S02]  /*9aa0*/  SYNCS.PHASECHK.TRANS64.TRYWAIT P0, [R3+URZ+0xf8], R12 ;  /* 0x0000f80c030075a7 */ /* 0x0022a400080011ff */
[----:B--2---:R-:W-:Y:S05]  /*9ab0*/  @!P0 NANOSLEEP.SYNCS 0x989680 ;  /* 0x009896800000895d */ /* 0x004fea0003900000 */
[----:B------:R-:W2:Y:S02]  /*9ac0*/  @!P0 SYNCS.PHASECHK.TRANS64 P0, [R3+URZ+0xf8], R12 ;  /* 0x0000f80c030085a7 */ /* 0x000ea400080010ff */
[----:B--2---:R-:W-:Y:S05]  /*9ad0*/  @!P0 BRA `(.L_x_211) ;  /* 0xfffffffc00f08947 */ /* 0x004fea000383ffff */
[----:B------:R-:W-:Y:S05]  /*9ae0*/  BRA `(.L_x_212) ;  /* 0xffffffb400a07947 */ /* 0x000fea000383ffff */
.L_x_104:
[----:B-1----:R-:W-:Y:S07]  /*9af0*/  MOV R3, UR7 ;  /* 0x0000000700037c02 */ /* 0x002fee0008000f00 */
.L_x_213:
[----:B-1----:R1:W2:Y:S02]  /*9b00*/  SYNCS.PHASECHK.TRANS64.TRYWAIT P0, [R3+URZ+0x100], R12 ;  /* 0x0001000c030075a7 */ /* 0x0022a400080011ff */
[----:B--2---:R-:W-:Y:S05]  /*9b10*/  @!P0 NANOSLEEP.SYNCS 0x989680 ;  /* 0x009896800000895d */ /* 0x004fea0003900000 */
[----:B------:R-:W2:Y:S02]  /*9b20*/  @!P0 SYNCS.PHASECHK.TRANS64 P0, [R3+URZ+0x100], R12 ;  /* 0x0001000c030085a7 */ /* 0x000ea400080010ff */
[----:B--2---:R-:W-:Y:S05]  /*9b30*/  @!P0 BRA `(.L_x_213) ;  /* 0xfffffffc00f08947 */ /* 0x004fea000383ffff */
[----:B------:R-:W-:Y:S05]  /*9b40*/  BRA `(.L_x_214) ;  /* 0xffffffb400fc7947 */ /* 0x000fea000383ffff */
.L_x_105:
[----:B------:R-:W-:Y:S07]  /*9b50*/  MOV R3, UR7 ;  /* 0x0000000700037c02 */ /* 0x000fee0008000f00 */
.L_x_215:
[----:B-1----:R1:W2:Y:S02]  /*9b60*/  SYNCS.PHASECHK.TRANS64.TRYWAIT P0, [R3+URZ+0x108], R12 ;  /* 0x0001080c030075a7 */ /* 0x0022a400080011ff */
[----:B--2---:R-:W-:Y:S05]  /*9b70*/  @!P0 NANOSLEEP.SYNCS 0x989680 ;  /* 0x009896800000895d */ /* 0x004fea0003900000 */
[----:B------:R-:W2:Y:S02]  /*9b80*/  @!P0 SYNCS.PHASECHK.TRANS64 P0, [R3+URZ+0x108], R12 ;  /* 0x0001080c030085a7 */ /* 0x000ea400080010ff */
[----:B--2---:R-:W-:Y:S05]  /*9b90*/  @!P0 BRA `(.L_x_215) ;  /* 0xfffffffc00f08947 */ /* 0x004fea000383ffff */
[----:B------:R-:W-:Y:S05]  /*9ba0*/  BRA `(.L_x_216) ;  /* 0xffffffb8009c7947 */ /* 0x000fea000383ffff */
.L_x_107:
[----:B------:R-:W-:-:S07]  /*9bb0*/  MOV R0, UR7 ;  /* 0x0000000700007c02 */ /* 0x000fce0008000f00 */
.L_x_217:
[----:B-1----:R1:W4:Y:S02]  /*9bc0*/  SYNCS.PHASECHK.TRANS64.TRYWAIT P0, [R0+URZ+0xf0], R3 ;  /* 0x0000f003000075a7 */ /* 0x00232400080011ff */
[----:B----4-:R-:W-:Y:S05]  /*9bd0*/  @!P0 NANOSLEEP.SYNCS 0x989680 ;  /* 0x009896800000895d */ /* 0x010fea0003900000 */
[----:B------:R-:W4:Y:S02]  /*9be0*/  @!P0 SYNCS.PHASECHK.TRANS64 P0, [R0+URZ+0xf0], R3 ;  /* 0x0000f003000085a7 */ /* 0x000f2400080010ff */
[----:B----4-:R-:W-:Y:S05]  /*9bf0*/  @!P0 BRA `(.L_x_217) ;  /* 0xfffffffc00f08947 */ /* 0x010fea000383ffff */
[----:B------:R-:W-:Y:S05]  /*9c00*/  BRA `(.L_x_218) ;  /* 0xffffffbc00247947 */ /* 0x000fea000383ffff */
.L_x_108:
[----:B-1----:R-:W-:-:S07]  /*9c10*/  MOV R0, UR7 ;  /* 0x0000000700007c02 */ /* 0x002fce0008000f00 */
.L_x_219:
[----:B-1----:R1:W4:Y:S02]  /*9c20*/  SYNCS.PHASECHK.TRANS64.TRYWAIT P0, [R0+URZ+0xf8], R3 ;  /* 0x0000f803000075a7 */ /* 0x00232400080011ff */
[----:B----4-:R-:W-:Y:S05]  /*9c30*/  @!P0 NANOSLEEP.SYNCS 0x989680 ;  /* 0x009896800000895d */ /* 0x010fea0003900000 */
[----:B------:R-:W4:Y:S02]  /*9c40*/  @!P0 SYNCS.PHASECHK.TRANS64 P0, [R0+URZ+0xf8], R3 ;  /* 0x0000f803000085a7 */ /* 0x000f2400080010ff */
[----:B----4-:R-:W-:Y:S05]  /*9c50*/  @!P0 BRA `(.L_x_219) ;  /* 0xfffffffc00f08947 */ /* 0x010fea000383ffff */
[----:B------:R-:W-:Y:S05]  /*9c60*/  BRA `(.L_x_220) ;  /* 0xffffffbc00147947 */ /* 0x000fea000383ffff */
.L_x_109:
[----:B-1----:R-:W-:-:S07]  /*9c70*/  MOV R0, UR7 ;  /* 0x0000000700007c02 */ /* 0x002fce0008000f00 */
.L_x_221:
[----:B-1----:R1:W4:Y:S02]  /*9c80*/  SYNCS.PHASECHK.TRANS64.TRYWAIT P0, [R0+URZ+0x100], R3 ;  /* 0x00010003000075a7 */ /* 0x00232400080011ff */
[----:B----4-:R-:W-:Y:S05]  /*9c90*/  @!P0 NANOSLEEP.SYNCS 0x989680 ;  /* 0x009896800000895d */ /* 0x010fea0003900000 */
[----:B------:R-:W4:Y:S02]  /*9ca0*/  @!P0 SYNCS.PHASECHK.TRANS64 P0, [R0+URZ+0x100], R3 ;  /* 0x00010003000085a7 */ /* 0x000f2400080010ff */
[----:B----4-:R-:W-:Y:S05]  /*9cb0*/  @!P0 BRA `(.L_x_221) ;  /* 0xfffffffc00f08947 */ /* 0x010fea000383ffff */
[----:B------:R-:W-:Y:S05]  /*9cc0*/  BRA `(.L_x_222) ;  /* 0xffffffbc00047947 */ /* 0x000fea000383ffff */
.L_x_111:
[----:B--2---:R2:W3:Y:S02]  /*9cd0*/  SYNCS.PHASECHK.TRANS64.TRYWAIT P0, [R0+URZ+0x120], R3 ;  /* 0x00012003000075a7 */ /* 0x0044e400080011ff */
[----:B---3--:R-:W-:Y:S05]  /*9ce0*/  @!P0 NANOSLEEP.SYNCS 0x989680 ;  /* 0x009896800000895d */ /* 0x008fea0003900000 */
[----:B------:R-:W3:Y:S02]  /*9cf0*/  @!P0 SYNCS.PHASECHK.TRANS64 P0, [R0+URZ+0x120], R3 ;  /* 0x00012003000085a7 */ /* 0x000ee400080010ff */
[----:B---3--:R-:W-:Y:S05]  /*9d00*/  @!P0 BRA `(.L_x_111) ;  /* 0xfffffffc00f08947 */ /* 0x008fea000383ffff */
[----:B------:R-:W-:Y:S05]  /*9d10*/  BRA `(.L_x_223) ;  /* 0xffffffbc00d47947 */ /* 0x000fea000383ffff */
.L_x_122:
[----:B-1----:R-:W-:Y:S04]  /*9d20*/  MOV R0, UR48 ;  /* 0x0000003000007c02 */ /* 0x002fe80008000f00 */
[----:B------:R1:W3:Y:S03]  /*9d30*/  SYNCS.PHASECHK.TRANS64.TRYWAIT P1, [R0+URZ+0xd0], R5 ;  /* 0x0000d005000075a7 */ /* 0x0002e600080211ff */
[----:B---3--:R-:W-:Y:S05]  /*9d40*/  @!P1 NANOSLEEP.SYNCS 0x989680 ;  /* 0x009896800000995d */ /* 0x008fea0003900000 */
[----:B------:R-:W3:Y:S02]  /*9d50*/  @!P1 SYNCS.PHASECHK.TRANS64 P1, [R0+URZ+0xd0], R5 ;  /* 0x0000d005000095a7 */ /* 0x000ee400080210ff */
[----:B---3--:R-:W-:Y:S05]  /*9d60*/  @!P1 BRA `(.L_x_122) ;  /* 0xfffffffc00ec9947 */ /* 0x008fea000383ffff */
[----:B------:R-:W-:Y:S05]  /*9d70*/  BRA `(.L_x_121) ;  /* 0xffffffc800dc7947 */ /* 0x000fea000383ffff */
.L_x_124:
[----:B-1----:R1:W4:Y:S02]  /*9d80*/  SYNCS.PHASECHK.TRANS64.TRYWAIT P0, [R74+URZ+0x140], R3 ;  /* 0x000140034a0075a7 */ /* 0x00232400080011ff */
[----:B----4-:R-:W-:Y:S05]  /*9d90*/  @!P0 NANOSLEEP.SYNCS 0x989680 ;  /* 0x009896800000895d */ /* 0x010fea0003900000 */
[----:B------:R-:W4:Y:S02]  /*9da0*/  @!P0 SYNCS.PHASECHK.TRANS64 P0, [R74+URZ+0x140], R3 ;  /* 0x000140034a0085a7 */ /* 0x000f2400080010ff */
[----:B----4-:R-:W-:Y:S05]  /*9db0*/  @!P0 BRA `(.L_x_124) ;  /* 0xfffffffc00f08947 */ /* 0x010fea000383ffff */
[----:B------:R-:W-:Y:S05]  /*9dc0*/  BRA `(.L_x_123) ;  /* 0xffffffc800fc7947 */ /* 0x000fea000383ffff */
.L_x_133:
[----:B--2---:R2:W3:Y:S02]  /*9dd0*/  SYNCS.PHASECHK.TRANS64.TRYWAIT P0, [R3+URZ+0xd0], R0 ;  /* 0x0000d000030075a7 */ /* 0x0044e400080011ff */
[----:B---3--:R-:W-:Y:S05]  /*9de0*/  @!P0 NANOSLEEP.SYNCS 0x989680 ;  /* 0x009896800000895d */ /* 0x008fea0003900000 */
[----:B------:R-:W3:Y:S02]  /*9df0*/  @!P0 SYNCS.PHASECHK.TRANS64 P0, [R3+URZ+0xd0], R0 ;  /* 0x0000d000030085a7 */ /* 0x000ee400080010ff */
[----:B---3--:R-:W-:Y:S05]  /*9e00*/  @!P0 BRA `(.L_x_133) ;  /* 0xfffffffc00f08947 */ /* 0x008fea000383ffff */
[----:B------:R-:W-:Y:S05]  /*9e10*/  BRA `(.L_x_132) ;  /* 0xffffffd400087947 */ /* 0x000fea000383ffff */
.L_x_141:
[----:B--2---:R2:W3:Y:S02]  /*9e20*/  SYNCS.PHASECHK.TRANS64.TRYWAIT P0, [R83+URZ+0xd0], R4 ;  /* 0x0000d004530075a7 */ /* 0x0044e400080011ff */
[----:B---3--:R-:W-:Y:S05]  /*9e30*/  @!P0 NANOSLEEP.SYNCS 0x989680 ;  /* 0x009896800000895d */ /* 0x008fea0003900000 */
[----:B------:R-:W3:Y:S02]  /*9e40*/  @!P0 SYNCS.PHASECHK.TRANS64 P0, [R83+URZ+0xd0], R4 ;  /* 0x0000d004530085a7 */ /* 0x000ee400080010ff */
[----:B---3--:R-:W-:Y:S05]  /*9e50*/  @!P0 BRA `(.L_x_141) ;  /* 0xfffffffc00f08947 */ /* 0x008fea000383ffff */
[----:B------:R-:W-:Y:S05]  /*9e60*/  BRA `(.L_x_140) ;  /* 0xffffffdc00247947 */ /* 0x000fea000383ffff */
.L_x_149:
[----:B--2---:R2:W3:Y:S02]  /*9e70*/  SYNCS.PHASECHK.TRANS64.TRYWAIT P0, [R88+URZ+0xd0], R3 ;  /* 0x0000d003580075a7 */ /* 0x0044e400080011ff */
[----:B---3--:R-:W-:Y:S05]  /*9e80*/  @!P0 NANOSLEEP.SYNCS 0x989680 ;  /* 0x009896800000895d */ /* 0x008fea0003900000 */
[----:B------:R-:W3:Y:S02]  /*9e90*/  @!P0 SYNCS.PHASECHK.TRANS64 P0, [R88+URZ+0xd0], R3 ;  /* 0x0000d003580085a7 */ /* 0x000ee400080010ff */
[----:B---3--:R-:W-:Y:S05]  /*9ea0*/  @!P0 BRA `(.L_x_149) ;  /* 0xfffffffc00f08947 */ /* 0x008fea000383ffff */
[----:B------:R-:W-:Y:S05]  /*9eb0*/  BRA `(.L_x_148) ;  /* 0xffffffe400407947 */ /* 0x000fea000383ffff */
        .weak           $__internal_0_$__cuda_sm10x_tcgen05_guardrail_trap_col_being_dealloced_not_returned_by_alloc
        .type           $__internal_0_$__cuda_sm10x_tcgen05_guardrail_trap_col_being_dealloced_not_returned_by_alloc,@function
        .size           $__internal_0_$__cuda_sm10x_tcgen05_guardrail_trap_col_being_dealloced_not_returned_by_alloc,($__internal_1_$__cuda_sm10x_tcgen05_guardrail_trap_phase_invalid_during_alloc - $__internal_0_$__cuda_sm10x_tcgen05_guardrail_trap_col_being_dealloced_not_returned_by_alloc)
$__internal_0_$__cuda_sm10x_tcgen05_guardrail_trap_col_being_dealloced_not_returned_by_alloc:
[----:B------:R-:W-:Y:S05]  /*9ec0*/  BPT.TRAP 0x1 ;  /* 0x000000040000795c */ /* 0x000fea0000300000 */
[----:B------:R-:W-:-:S04]  /*9ed0*/  HFMA2 R3, -RZ, RZ, 0, 0 ;  /* 0x00000000ff037431 */ /* 0x000fc800000001ff */
[----:B------:R-:W-:Y:S05]  /*9ee0*/  RET.REL.NODEC R2 `(_ZN7cutlass13device_kernelINS_4gemm6kernel13GemmUniversalIN4cute5tupleIJiiiiEEENS1_10collective13CollectiveMmaINS1_35MainloopSm100TmaUmmaWarpSpecializedILi13ELi2ELi4ENS5_IJNS4_1CILi2EEENSA_ILi1EEESC_EEEEENS5_IJNSA_ILi128EEESF_NSA_ILi64EEEEEENS_6half_tENS5_IJlSC_lEEESI_SJ_NS4_8TiledMMAINS4_8MMA_AtomIJNS4_26SM100_MMA_F16BF16_2x1SM_SSISI_SI_fLi128ELi128ELNS4_4UMMA5MajorE0ELSO_0ELNSN_7ScaleInE0ELSP_0EEEEEENS4_6LayoutINS5_IJSC_SC_SC_EEENS5_IJNSA_ILi0EEESU_SU_EEEEENS5_IJNS4_10UnderscoreESX_SX_EEEEENS4_18SM100_TMA_2SM_LOADENS4_14ComposedLayoutINS4_7SwizzleILi3ELi4ELi3EEENS4_18smem_ptr_flag_bitsILi16EEENSS_INS5_IJNSA_ILi8EEESG_EEENS5_IJSG_SC_EEEEEEEvNS4_8identityES10_S1A_vS1B_EENS_8epilogue10collective18CollectiveEpilogueINS1D_23Sm100TmaWarpSpecializedILi4ELi2ELi16ELb1ELb0EEEJNS5_IJSG_SF_SG_EEENS5_IJNSS_ISG_SC_EENSS_INS5_IJNSA_ILi16EEESB_EEENS5_IJSC_SG_EEEEEEEESI_SJ_SI_SJ_NS1D_6fusion15FusionCallbacksIS1H_NS1P_17LinearCombinationISI_fSI_fLNS_15FloatRoundStyleE2EEES1I_S1O_JEEENS4_5SM1004TMEM4LOAD26SM100_TMEM_LOAD_32dp32b16xENS4_13SM90_TMA_LOADENS11_INS12_ILi1ELi4ELi3EEES15_NSS_INS5_IJS16_S1K_EEENS5_IJS1K_SC_EEEEEEENS4_39AutoVectorizingCopyWithAssumedAlignmentILi128EEENS4_14SM90_TMA_STOREES24_S26_S26_EEEvvEEEEvNT_6ParamsE) ;  /* 0xffffff6002447950 */ /* 0x000fea0003c3ffff */
        .weak           $__internal_1_$__cuda_sm10x_tcgen05_guardrail_trap_phase_invalid_during_alloc
        .type           $__internal_1_$__cuda_sm10x_tcgen05_guardrail_trap_phase_invalid_during_alloc,@function
        .size           $__internal_1_$__cuda_sm10x_tcgen05_guardrail_trap_phase_invalid_during_alloc,($__internal_2_$__cuda_sm10x_tcgen05_guardrail_trap_unallocated_columns_being_dealloced - $__internal_1_$__cuda_sm10x_tcgen05_guardrail_trap_phase_invalid_during_alloc)
$__internal_1_$__cuda_sm10x_tcgen05_guardrail_trap_phase_invalid_during_alloc:
[----:B------:R-:W-:Y:S05]  /*9ef0*/  BPT.TRAP 0x1 ;  /* 0x000000040000795c */ /* 0x000fea0000300000 */
[----:B------:R-:W-:-:S04]  /*9f00*/  MOV R3, 0x0 ;  /* 0x0000000000037802 */ /* 0x000fc80000000f00 */
[----:B------:R-:W-:Y:S05]  /*9f10*/  RET.REL.NODEC R2 `(_ZN7cutlass13device_kernelINS_4gemm6kernel13GemmUniversalIN4cute5tupleIJiiiiEEENS1_10collective13CollectiveMmaINS1_35MainloopSm100TmaUmmaWarpSpecializedILi13ELi2ELi4ENS5_IJNS4_1CILi2EEENSA_ILi1EEESC_EEEEENS5_IJNSA_ILi128EEESF_NSA_ILi64EEEEEENS_6half_tENS5_IJlSC_lEEESI_SJ_NS4_8TiledMMAINS4_8MMA_AtomIJNS4_26SM100_MMA_F16BF16_2x1SM_SSISI_SI_fLi128ELi128ELNS4_4UMMA5MajorE0ELSO_0ELNSN_7ScaleInE0ELSP_0EEEEEENS4_6LayoutINS5_IJSC_SC_SC_EEENS5_IJNSA_ILi0EEESU_SU_EEEEENS5_IJNS4_10UnderscoreESX_SX_EEEEENS4_18SM100_TMA_2SM_LOADENS4_14ComposedLayoutINS4_7SwizzleILi3ELi4ELi3EEENS4_18smem_ptr_flag_bitsILi16EEENSS_INS5_IJNSA_ILi8EEESG_EEENS5_IJSG_SC_EEEEEEEvNS4_8identityES10_S1A_vS1B_EENS_8epilogue10collective18CollectiveEpilogueINS1D_23Sm100TmaWarpSpecializedILi4ELi2ELi16ELb1ELb0EEEJNS5_IJSG_SF_SG_EEENS5_IJNSS_ISG_SC_EENSS_INS5_IJNSA_ILi16EEESB_EEENS5_IJSC_SG_EEEEEEEESI_SJ_SI_SJ_NS1D_6fusion15FusionCallbacksIS1H_NS1P_17LinearCombinationISI_fSI_fLNS_15FloatRoundStyleE2EEES1I_S1O_JEEENS4_5SM1004TMEM4LOAD26SM100_TMEM_LOAD_32dp32b16xENS4_13SM90_TMA_LOADENS11_INS12_ILi1ELi4ELi3EEES15_NSS_INS5_IJS16_S1K_EEENS5_IJS1K_SC_EEEEEEENS4_39AutoVectorizingCopyWithAssumedAlignmentILi128EEENS4_14SM90_TMA_STOREES24_S26_S26_EEEvvEEEEvNT_6ParamsE) ;  /* 0xffffff6002387950 */ /* 0x000fea0003c3ffff */
        .weak           $__internal_2_$__cuda_sm10x_tcgen05_guardrail_trap_unallocated_columns_being_dealloced
        .type           $__internal_2_$__cuda_sm10x_tcgen05_guardrail_trap_unallocated_columns_being_dealloced,@function
        .size           $__internal_2_$__cuda_sm10x_tcgen05_guardrail_trap_unallocated_columns_being_dealloced,(.L_x_225 - $__internal_2_$__cuda_sm10x_tcgen05_guardrail_trap_unallocated_columns_being_dealloced)
$__internal_2_$__cuda_sm10x_tcgen05_guardrail_trap_unallocated_columns_being_dealloced:
[----:B------:R-:W-:Y:S05]  /*9f20*/  BPT.TRAP 0x1 ;  /* 0x000000040000795c */ /* 0x000fea0000300000 */
[----:B------:R-:W-:-:S04]  /*9f30*/  HFMA2 R3, -RZ, RZ, 0, 0 ;  /* 0x00000000ff037431 */ /* 0x000fc800000001ff */
[----:B------:R-:W-:Y:S05]  /*9f40*/  RET.REL.NODEC R2 `(_ZN7cutlass13device_kernelINS_4gemm6kernel13GemmUniversalIN4cute5tupleIJiiiiEEENS1_10collective13CollectiveMmaINS1_35MainloopSm100TmaUmmaWarpSpecializedILi13ELi2ELi4ENS5_IJNS4_1CILi2EEENSA_ILi1EEESC_EEEEENS5_IJNSA_ILi128EEESF_NSA_ILi64EEEEEENS_6half_tENS5_IJlSC_lEEESI_SJ_NS4_8TiledMMAINS4_8MMA_AtomIJNS4_26SM100_MMA_F16BF16_2x1SM_SSISI_SI_fLi128ELi128ELNS4_4UMMA5MajorE0ELSO_0ELNSN_7ScaleInE0ELSP_0EEEEEENS4_6LayoutINS5_IJSC_SC_SC_EEENS5_IJNSA_ILi0EEESU_SU_EEEEENS5_IJNS4_10UnderscoreESX_SX_EEEEENS4_18SM100_TMA_2SM_LOADENS4_14ComposedLayoutINS4_7SwizzleILi3ELi4ELi3EEENS4_18smem_ptr_flag_bitsILi16EEENSS_INS5_IJNSA_ILi8EEESG_EEENS5_IJSG_SC_EEEEEEEvNS4_8identityES10_S1A_vS1B_EENS_8epilogue10collective18CollectiveEpilogueINS1D_23Sm100TmaWarpSpecializedILi4ELi2ELi16ELb1ELb0EEEJNS5_IJSG_SF_SG_EEENS5_IJNSS_ISG_SC_EENSS_INS5_IJNSA_ILi16EEESB_EEENS5_IJSC_SG_EEEEEEEESI_SJ_SI_SJ_NS1D_6fusion15FusionCallbacksIS1H_NS1P_17LinearCombinationISI_fSI_fLNS_15FloatRoundStyleE2EEES1I_S1O_JEEENS4_5SM1004TMEM4LOAD26SM100_TMEM_LOAD_32dp32b16xENS4_13SM90_TMA_LOADENS11_INS12_ILi1ELi4ELi3EEES15_NSS_INS5_IJS16_S1K_EEENS5_IJS1K_SC_EEEEEEENS4_39AutoVectorizingCopyWithAssumedAlignmentILi128EEENS4_14SM90_TMA_STOREES24_S26_S26_EEEvvEEEEvNT_6ParamsE) ;  /* 0xffffff60022c7950 */ /* 0x000fea0003c3ffff */
.L_x_224:
[----:B------:R-:W-:-:S00]  /*9f50*/  BRA `(.L_x_224) ;  /* 0xfffffffc00fc7947 */ /* 0x000fc0000383ffff */
[----:B------:R-:W-:-:S00]  /*9f60*/  NOP ;  /* 0x0000000000007918 */ /* 0x000fc00000000000 */
        /* <DEDUP_REMOVED lines=9> */
.L_x_225:


//--------------------- .nv.global.init           --------------------------
	.section	.nv.global.init,"aw",@progbits
.nv.global.init:
	.type		$str$27,@object
	.size		$str$27,($str$28 - $str$27)
$str$27:
        /*0000*/ 	.byte	0x28, 0x61, 0x64, 0x64, 0x72, 0x65, 0x73, 0x73, 0x20, 0x26, 0x20, 0x6d, 0x61, 0x73, 0x6b, 0x29
        /*0010*/ 	.byte	0x20, 0x3d, 0x3d, 0x20, 0x30, 0x00
	.type		$str$28,@object
	.size		$str$28,($str$26 - $str$28)
$str$28:
        /*0016*/ 	.byte	0x2f, 0x74, 0x6d, 0x70, 0x2f, 0x63, 0x75, 0x74, 0x6c, 0x61, 0x73, 0x73, 0x5f, 0x73, 0x77, 0x65
        /*0026*/ 	.byte	0x65, 0x70, 0x5f, 0x73, 0x72, 0x63, 0x2f, 0x69, 0x6e, 0x63, 0x6c, 0x75, 0x64, 0x65, 0x2f, 0x63
        /*0036*/ 	.byte	0x75, 0x74, 0x65, 0x2f, 0x70, 0x6f, 0x69, 0x6e, 0x74, 0x65, 0x72, 0x5f, 0x66, 0x6c, 0x61, 0x67
        /*0046*/ 	.byte	0x67, 0x65, 0x64, 0x2e, 0x68, 0x70, 0x70, 0x00
	.type		$str$26,@object
	.size		$str$26,($str$25 - $str$26)
$str$26:
        /*004e*/ 	.byte	0x2f, 0x74, 0x6d, 0x70, 0x2f, 0x63, 0x75, 0x74, 0x6c, 0x61, 0x73, 0x73, 0x5f, 0x73, 0x77, 0x65
        /*005e*/ 	.byte	0x65, 0x70, 0x5f, 0x73, 0x72, 0x63, 0x2f, 0x69, 0x6e, 0x63, 0x6c, 0x75, 0x64, 0x65, 0x2f, 0x63
        /*006e*/ 	.byte	0x75, 0x74, 0x65, 0x2f, 0x61, 0x74, 0x6f, 0x6d, 0x2f, 0x63, 0x6f, 0x70, 0x79, 0x5f, 0x74, 0x72
        /*007e*/ 	.byte	0x61, 0x69, 0x74, 0x73, 0x5f, 0x73, 0x6d, 0x31, 0x30, 0x30, 0x2e, 0x68, 0x70, 0x70, 0x00
	.type		$str$25,@object
	.size		$str$25,(__unnamed_1 - $str$25)
$str$25:
        /*008d*/ 	.byte	0x28, 0x28, 0x75, 0x69, 0x6e, 0x74, 0x33, 0x32, 0x5f, 0x74, 0x28, 0x74, 0x68, 0x72, 0x65, 0x61
        /*009d*/ 	.byte	0x64, 0x49, 0x64, 0x78, 0x2e, 0x78, 0x29, 0x20, 0x2f, 0x20, 0x33, 0x32, 0x29, 0x20, 0x25, 0x20
        /*00ad*/ 	.byte	0x34, 0x29, 0x20, 0x3d, 0x3d, 0x20, 0x28, 0x28, 0x28, 0x74, 0x6d, 0x65, 0x6d, 0x5f, 0x61, 0x64
        /*00bd*/ 	.byte	0x64, 0x72, 0x20, 0x3e, 0x3e, 0x20, 0x31, 0x36, 0x29, 0x20, 0x2f, 0x20, 0x33, 0x32, 0x29, 0x20
        /*00cd*/ 	.byte	0x25, 0x20, 0x34, 0x29, 0x00
	.type		__unnamed_1,@object
	.size		__unnamed_1,(__unnamed_2 - __unnamed_1)
__unnamed_1:
        /*00d2*/ 	.byte	0x61, 0x75, 0x74, 0x6f, 0x20, 0x63, 0x75, 0x74, 0x65, 0x3a, 0x3a, 0x61, 0x73, 0x5f, 0x70, 0x6f
        /* <DEDUP_REMOVED lines=24> */
        /*0262*/ 	.byte	0x34, 0x38, 0x3e, 0x3e, 0x3e, 0x3e, 0x5d, 0x00
	.type		__unnamed_2,@object
	.size		__unnamed_2,(.L_2 - __unnamed_2)
__unnamed_2:
        /* <DEDUP_REMOVED lines=40> */
        /*04ea*/ 	.byte	0x3a, 0x3a, 0x43, 0x3c, 0x30, 0x3e, 0x3e, 0x3e, 0x3e, 0x5d, 0x00
.L_2:


//--------------------- .nv.shared._ZN7cutlass13device_kernelINS_4gemm6kernel13GemmUniversalIN4cute5tupleIJiiiiEEENS1_10collective13CollectiveMmaINS1_35MainloopSm100TmaUmmaWarpSpecializedILi13ELi2ELi4ENS5_IJNS4_1CILi2EEENSA_ILi1EEESC_EEEEENS5_IJNSA_ILi128EEESF_NSA_ILi64EEEEEENS_6half_tENS5_IJlSC_lEEESI_SJ_NS4_8TiledMMAINS4_8MMA_AtomIJNS4_26SM100_MMA_F16BF16_2x1SM_SSISI_SI_fLi128ELi128ELNS4_4UMMA5MajorE0ELSO_0ELNSN_7ScaleInE0ELSP_0EEEEEENS4_6LayoutINS5_IJSC_SC_SC_EEENS5_IJNSA_ILi0EEESU_SU_EEEEENS5_IJNS4_10UnderscoreESX_SX_EEEEENS4_18SM100_TMA_2SM_LOADENS4_14ComposedLayoutINS4_7SwizzleILi3ELi4ELi3EEENS4_18smem_ptr_flag_bitsILi16EEENSS_INS5_IJNSA_ILi8EEESG_EEENS5_IJSG_SC_EEEEEEEvNS4_8identityES10_S1A_vS1B_EENS_8epilogue10collective18CollectiveEpilogueINS1D_23Sm100TmaWarpSpecializedILi4ELi2ELi16ELb1ELb0EEEJNS5_IJSG_SF_SG_EEENS5_IJNSS_ISG_SC_EENSS_INS5_IJNSA_ILi16EEESB_EEENS5_IJSC_SG_EEEEEEEESI_SJ_SI_SJ_NS1D_6fusion15FusionCallbacksIS1H_NS1P_17LinearCombinationISI_fSI_fLNS_15FloatRoundStyleE2EEES1I_S1O_JEEENS4_5SM1004TMEM4LOAD26SM100_TMEM_LOAD_32dp32b16xENS4_13SM90_TMA_LOADENS11_INS12_ILi1ELi4ELi3EEES15_NSS_INS5_IJS16_S1K_EEENS5_IJS1K_SC_EEEEEEENS4_39AutoVectorizingCopyWithAssumedAlignmentILi128EEENS4_14SM90_TMA_STOREES24_S26_S26_EEEvvEEEEvNT_6ParamsE --------------------------
	.section	.nv.shared._ZN7cutlass13device_kernelINS_4gemm6kernel13GemmUniversalIN4cute5tupleIJiiiiEEENS1_10collective13CollectiveMmaINS1_35MainloopSm100TmaUmmaWarpSpecializedILi13ELi2ELi4ENS5_IJNS4_1CILi2EEENSA_ILi1EEESC_EEEEENS5_IJNSA_ILi128EEESF_NSA_ILi64EEEEEENS_6half_tENS5_IJlSC_lEEESI_SJ_NS4_8TiledMMAINS4_8MMA_AtomIJNS4_26SM100_MMA_F16BF16_2x1SM_SSISI_SI_fLi128ELi128ELNS4_4UMMA5MajorE0ELSO_0ELNSN_7ScaleInE0ELSP_0EEEEEENS4_6LayoutINS5_IJSC_SC_SC_EEENS5_IJNSA_ILi0EEESU_SU_EEEEENS5_IJNS4_10UnderscoreESX_SX_EEEEENS4_18SM100_TMA_2SM_LOADENS4_14ComposedLayoutINS4_7SwizzleILi3ELi4ELi3EEENS4_18smem_ptr_flag_bitsILi16EEENSS_INS5_IJNSA_ILi8EEESG_EEENS5_IJSG_SC_EEEEEEEvNS4_8identityES10_S1A_vS1B_EENS_8epilogue10collective18CollectiveEpilogueINS1D_23Sm100TmaWarpSpecializedILi4ELi2ELi16ELb1ELb0EEEJNS5_IJSG_SF_SG_EEENS5_IJNSS_ISG_SC_EENSS_INS5_IJNSA_ILi16EEESB_EEENS5_IJSC_SG_EEEEEEEESI_SJ_SI_SJ_NS1D_6fusion15FusionCallbacksIS1H_NS1P_17LinearCombinationISI_fSI_fLNS_15FloatRoundStyleE2EEES1I_S1O_JEEENS4_5SM1004TMEM4LOAD26SM100_TMEM_LOAD_32dp32b16xENS4_13SM90_TMA_LOADENS11_INS12_ILi1ELi4ELi3EEES15_NSS_INS5_IJS16_S1K_EEENS5_IJS1K_SC_EEEEEEENS4_39AutoVectorizingCopyWithAssumedAlignmentILi128EEENS4_14SM90_TMA_STOREES24_S26_S26_EEEvvEEEEvNT_6ParamsE,"aw",@nobits
	.sectionflags	@""
	.align	16
	.zero		1024


//--------------------- .nv.shared.reserved.0     --------------------------
	.section	.nv.shared.reserved.0,"aw",@nobits
	.weak		__nv_reservedSMEM_offset_0_alias
	.size		__nv_reservedSMEM_offset_0_alias, 0, 64
	.other		__nv_reservedSMEM_offset_0_alias,@"STO_CUDA_RESERVED_SHARED STV_DEFAULT"
__nv_reservedSMEM_offset_0_alias:
	.zero		0
.nv.shared.reserved.0:
	.zero		64
	.weak		__nv_reservedSMEM_tcgen05_partition
	.type		__nv_reservedSMEM_tcgen05_partition,@object
	.size		__nv_reservedSMEM_tcgen05_partition,(.L_0 - __nv_reservedSMEM_tcgen05_partition)
__nv_reservedSMEM_tcgen05_partition:
	.zero		32
.L_0:


//--------------------- .nv.global                --------------------------
	.section	.nv.global,"aw",@nobits
.nv.global:
	.type		_ZN39_INTERNAL_a549e618_4_k_cu_7043fb77_69004cute1_E,@object
	.size		_ZN39_INTERNAL_a549e618_4_k_cu_7043fb77_69004cute1_E,(_ZN39_INTERNAL_a549e618_4_k_cu_7043fb77_69004cuda3std3__45__cpo6cbeginE - _ZN39_INTERNAL_a549e618_4_k_cu_7043fb77_69004cute1_E)
_ZN39_INTERNAL_a549e618_4_k_cu_7043fb77_69004cute1_E:
	.zero		1
	.type		_ZN39_INTERNAL_a549e618_4_k_cu_7043fb77_69004cuda3std3__45__cpo6cbeginE,@object
	.size		_ZN39_INTERNAL_a549e618_4_k_cu_7043fb77_69004cuda3std3__45__cpo6cbeginE,(_ZN39_INTERNAL_a549e618_4_k_cu_7043fb77_69004cuda3std3__48in_placeE - _ZN39_INTERNAL_a549e618_4_k_cu_7043fb77_69004cuda3std3__45__cpo6cbeginE)
_ZN39_INTERNAL_a549e618_4_k_cu_7043fb77_69004cuda3std3__45__cpo6cbeginE:
	.zero		1
	.type		_ZN39_INTERNAL_a549e618_4_k_cu_7043fb77_69004cuda3std3__48in_placeE,@object
	.size		_ZN39_INTERNAL_a549e618_4_k_cu_7043fb77_69004cuda3std3__48in_placeE,(_ZN39_INTERNAL_a549e618_4_k_cu_7043fb77_69004cuda3std6ranges3__45__cpo9iter_moveE - _ZN39_INTERNAL_a549e618_4_k_cu_7043fb77_69004cuda3std3__48in_placeE)
_ZN39_INTERNAL_a549e618_4_k_cu_7043fb77_69004cuda3std3__48in_placeE:
	.zero		1
	.type		_ZN39_INTERNAL_a549e618_4_k_cu_7043fb77_69004cuda3std6ranges3__45__cpo9iter_moveE,@object
	.size		_ZN39_INTERNAL_a549e618_4_k_cu_7043fb77_69004cuda3std6ranges3__45__cpo9iter_moveE,(_ZN39_INTERNAL_a549e618_4_k_cu_7043fb77_69004cuda3std3__45__cpo5beginE - _ZN39_INTERNAL_a549e618_4_k_cu_7043fb77_69004cuda3std6ranges3__45__cpo9iter_moveE)
_ZN39_INTERNAL_a549e618_4_k_cu_7043fb77_69004cuda3std6ranges3__45__cpo9iter_moveE:
	.zero		1
	.type		_ZN39_INTERNAL_a549e618_4_k_cu_7043fb77_69004cuda3std3__45__cpo5beginE,@object
	.size		_ZN39_INTERNAL_a549e618_4_k_cu_7043fb77_69004cuda3std3__45__cpo5beginE,(_ZN39_INTERNAL_a549e618_4_k_cu_7043fb77_69004cuda3std3__441_GLOBAL__N__a549e618_4_k_cu_7043fb77_69006ignoreE - _ZN39_INTERNAL_a549e618_4_k_cu_7043fb77_69004cuda3std3__45__cpo5beginE)
_ZN39_INTERNAL_a549e618_4_k_cu_7043fb77_69004cuda3std3__45__cpo5beginE:
	.zero		1
	.type		_ZN39_INTERNAL_a549e618_4_k_cu_7043fb77_69004cuda3std3__441_GLOBAL__N__a549e618_4_k_cu_7043fb77_69006ignoreE,@object
	.size		_ZN39_INTERNAL_a549e618_4_k_cu_7043fb77_69004cuda3std3__441_GLOBAL__N__a549e618_4_k_cu_7043fb77_69006ignoreE,(_ZN39_INTERNAL_a549e618_4_k_cu_7043fb77_69004cute7productE - _ZN39_INTERNAL_a549e618_4_k_cu_7043fb77_69004cuda3std3__441_GLOBAL__N__a549e618_4_k_cu_7043fb77_69006ignoreE)
_ZN39_INTERNAL_a549e618_4_k_cu_7043fb77_69004cuda3std3__441_GLOBAL__N__a549e618_4_k_cu_7043fb77_69006ignoreE:
	.zero		1
	.type		_ZN39_INTERNAL_a549e618_4_k_cu_7043fb77_69004cute7productE,@object
	.size		_ZN39_INTERNAL_a549e618_4_k_cu_7043fb77_69004cute7productE,(_ZN39_INTERNAL_a549e618_4_k_cu_7043fb77_69004cuda3std3__45__cpo3endE - _ZN39_INTERNAL_a549e618_4_k_cu_7043fb77_69004cute7productE)
_ZN39_INTERNAL_a549e618_4_k_cu_7043fb77_69004cute7productE:
	.zero		1
	.type		_ZN39_INTERNAL_a549e618_4_k_cu_7043fb77_69004cuda3std3__45__cpo3endE,@object
	.size		_ZN39_INTERNAL_a549e618_4_k_cu_7043fb77_69004cuda3std3__45__cpo3endE,(_ZN39_INTERNAL_a549e618_4_k_cu_7043fb77_69004cuda3std3__419piecewise_constructE - _ZN39_INTERNAL_a549e618_4_k_cu_7043fb77_69004cuda3std3__45__cpo3endE)
_ZN39_INTERNAL_a549e618_4_k_cu_7043fb77_69004cuda3std3__45__cpo3endE:
	.zero		1
	.type		_ZN39_INTERNAL_a549e618_4_k_cu_7043fb77_69004cuda3std3__419piecewise_constructE,@object
	.size		_ZN39_INTERNAL_a549e618_4_k_cu_7043fb77_69004cuda3std3__419piecewise_constructE,(_ZN39_INTERNAL_a549e618_4_k_cu_7043fb77_69004cuda3std3__45__cpo4cendE - _ZN39_INTERNAL_a549e618_4_k_cu_7043fb77_69004cuda3std3__419piecewise_constructE)
_ZN39_INTERNAL_a549e618_4_k_cu_7043fb77_69004cuda3std3__419piecewise_constructE:
	.zero		1
	.type		_ZN39_INTERNAL_a549e618_4_k_cu_7043fb77_69004cuda3std3__45__cpo4cendE,@object
	.size		_ZN39_INTERNAL_a549e618_4_k_cu_7043fb77_69004cuda3std3__45__cpo4cendE,(_ZN39_INTERNAL_a549e618_4_k_cu_7043fb77_69004cuda3std6ranges3__45__cpo4swapE - _ZN39_INTERNAL_a549e618_4_k_cu_7043fb77_69004cuda3std3__45__cpo4cendE)
_ZN39_INTERNAL_a549e618_4_k_cu_7043fb77_69004cuda3std3__45__cpo4cendE:
	.zero		1
	.type		_ZN39_INTERNAL_a549e618_4_k_cu_7043fb77_69004cuda3std6ranges3__45__cpo4swapE,@object
	.size		_ZN39_INTERNAL_a549e618_4_k_cu_7043fb77_69004cuda3std6ranges3__45__cpo4swapE,(.L_10 - _ZN39_INTERNAL_a549e618_4_k_cu_7043fb77_69004cuda3std6ranges3__45__cpo4swapE)
_ZN39_INTERNAL_a549e618_4_k_cu_7043fb77_69004cuda3std6ranges3__45__cpo4swapE:
	.zero		1
.L_10:


//--------------------- .nv.constant0._ZN7cutlass13device_kernelINS_4gemm6kernel13GemmUniversalIN4cute5tupleIJiiiiEEENS1_10collective13CollectiveMmaINS1_35MainloopSm100TmaUmmaWarpSpecializedILi13ELi2ELi4ENS5_IJNS4_1CILi2EEENSA_ILi1EEESC_EEEEENS5_IJNSA_ILi128EEESF_NSA_ILi64EEEEEENS_6half_tENS5_IJlSC_lEEESI_SJ_NS4_8TiledMMAINS4_8MMA_AtomIJNS4_26SM100_MMA_F16BF16_2x1SM_SSISI_SI_fLi128ELi128ELNS4_4UMMA5MajorE0ELSO_0ELNSN_7ScaleInE0ELSP_0EEEEEENS4_6LayoutINS5_IJSC_SC_SC_EEENS5_IJNSA_ILi0EEESU_SU_EEEEENS5_IJNS4_10UnderscoreESX_SX_EEEEENS4_18SM100_TMA_2SM_LOADENS4_14ComposedLayoutINS4_7SwizzleILi3ELi4ELi3EEENS4_18smem_ptr_flag_bitsILi16EEENSS_INS5_IJNSA_ILi8EEESG_EEENS5_IJSG_SC_EEEEEEEvNS4_8identityES10_S1A_vS1B_EENS_8epilogue10collective18CollectiveEpilogueINS1D_23Sm100TmaWarpSpecializedILi4ELi2ELi16ELb1ELb0EEEJNS5_IJSG_SF_SG_EEENS5_IJNSS_ISG_SC_EENSS_INS5_IJNSA_ILi16EEESB_EEENS5_IJSC_SG_EEEEEEEESI_SJ_SI_SJ_NS1D_6fusion15FusionCallbacksIS1H_NS1P_17LinearCombinationISI_fSI_fLNS_15FloatRoundStyleE2EEES1I_S1O_JEEENS4_5SM1004TMEM4LOAD26SM100_TMEM_LOAD_32dp32b16xENS4_13SM90_TMA_LOADENS11_INS12_ILi1ELi4ELi3EEES15_NSS_INS5_IJS16_S1K_EEENS5_IJS1K_SC_EEEEEEENS4_39AutoVectorizingCopyWithAssumedAlignmentILi128EEENS4_14SM90_TMA_STOREES24_S26_S26_EEEvvEEEEvNT_6ParamsE --------------------------
	.section	.nv.constant0._ZN7cutlass13device_kernelINS_4gemm6kernel13GemmUniversalIN4cute5tupleIJiiiiEEENS1_10collective13CollectiveMmaINS1_35MainloopSm100TmaUmmaWarpSpecializedILi13ELi2ELi4ENS5_IJNS4_1CILi2EEENSA_ILi1EEESC_EEEEENS5_IJNSA_ILi128EEESF_NSA_ILi64EEEEEENS_6half_tENS5_IJlSC_lEEESI_SJ_NS4_8TiledMMAINS4_8MMA_AtomIJNS4_26SM100_MMA_F16BF16_2x1SM_SSISI_SI_fLi128ELi128ELNS4_4UMMA5MajorE0ELSO_0ELNSN_7ScaleInE0ELSP_0EEEEEENS4_6LayoutINS5_IJSC_SC_SC_EEENS5_IJNSA_ILi0EEESU_SU_EEEEENS5_IJNS4_10UnderscoreESX_SX_EEEEENS4_18SM100_TMA_2SM_LOADENS4_14ComposedLayoutINS4_7SwizzleILi3ELi4ELi3EEENS4_18smem_ptr_flag_bitsILi16EEENSS_INS5_IJNSA_ILi8EEESG_EEENS5_IJSG_SC_EEEEEEEvNS4_8identityES10_S1A_vS1B_EENS_8epilogue10collective18CollectiveEpilogueINS1D_23Sm100TmaWarpSpecializedILi4ELi2ELi16ELb1ELb0EEEJNS5_IJSG_SF_SG_EEENS5_IJNSS_ISG_SC_EENSS_INS5_IJNSA_ILi16EEESB_EEENS5_IJSC_SG_EEEEEEEESI_SJ_SI_SJ_NS1D_6fusion15FusionCallbacksIS1H_NS1P_17LinearCombinationISI_fSI_fLNS_15FloatRoundStyleE2EEES1I_S1O_JEEENS4_5SM1004TMEM4LOAD26SM100_TMEM_LOAD_32dp32b16xENS4_13SM90_TMA_LOADENS11_INS12_ILi1ELi4ELi3EEES15_NSS_INS5_IJS16_S1K_EEENS5_IJS1K_SC_EEEEEEENS4_39AutoVectorizingCopyWithAssumedAlignmentILi128EEENS4_14SM90_TMA_STOREES24_S26_S26_EEEvvEEEEvNT_6ParamsE,"a",@progbits
	.sectionflags	@""
	.align	4
.nv.constant0._ZN7cutlass13device_kernelINS_4gemm6kernel13GemmUniversalIN4cute5tupleIJiiiiEEENS1_10collective13CollectiveMmaINS1_35MainloopSm100TmaUmmaWarpSpecializedILi13ELi2ELi4ENS5_IJNS4_1CILi2EEENSA_ILi1EEESC_EEEEENS5_IJNSA_ILi128EEESF_NSA_ILi64EEEEEENS_6half_tENS5_IJlSC_lEEESI_SJ_NS4_8TiledMMAINS4_8MMA_AtomIJNS4_26SM100_MMA_F16BF16_2x1SM_SSISI_SI_fLi128ELi128ELNS4_4UMMA5MajorE0ELSO_0ELNSN_7ScaleInE0ELSP_0EEEEEENS4_6LayoutINS5_IJSC_SC_SC_EEENS5_IJNSA_ILi0EEESU_SU_EEEEENS5_IJNS4_10UnderscoreESX_SX_EEEEENS4_18SM100_TMA_2SM_LOADENS4_14ComposedLayoutINS4_7SwizzleILi3ELi4ELi3EEENS4_18smem_ptr_flag_bitsILi16EEENSS_INS5_IJNSA_ILi8EEESG_EEENS5_IJSG_SC_EEEEEEEvNS4_8identityES10_S1A_vS1B_EENS_8epilogue10collective18CollectiveEpilogueINS1D_23Sm100TmaWarpSpecializedILi4ELi2ELi16ELb1ELb0EEEJNS5_IJSG_SF_SG_EEENS5_IJNSS_ISG_SC_EENSS_INS5_IJNSA_ILi16EEESB_EEENS5_IJSC_SG_EEEEEEEESI_SJ_SI_SJ_NS1D_6fusion15FusionCallbacksIS1H_NS1P_17LinearCombinationISI_fSI_fLNS_15FloatRoundStyleE2EEES1I_S1O_JEEENS4_5SM1004TMEM4LOAD26SM100_TMEM_LOAD_32dp32b16xENS4_13SM90_TMA_LOADENS11_INS12_ILi1ELi4ELi3EEES15_NSS_INS5_IJS16_S1K_EEENS5_IJS1K_SC_EEEEEEENS4_39AutoVectorizingCopyWithAssumedAlignmentILi128EEENS4_14SM90_TMA_STOREES24_S26_S26_EEEvvEEEEvNT_6ParamsE:
	.zero		2944


//--------------------- SYMBOLS --------------------------

	.type		.nv.reservedSmem.offset0,@object
	.size		.nv.reservedSmem.offset0,0x4
	.type		.nv.reservedSmem.cap,@object
	.size		.nv.reservedSmem.cap,0x4
	.type		__assertfail,@function
